	.headerflags	@"EF_CUDA_TEXMODE_UNIFIED EF_CUDA_64BIT_ADDRESS EF_CUDA_ACCELERATORS EF_CUDA_SM90 EF_CUDA_VIRTUAL_SM(EF_CUDA_SM90)"
	.elftype	@"ET_EXEC"


//--------------------- .nv.info                  --------------------------
	.section	.nv.info,"",@"SHT_CUDA_INFO"
	.align	4


	//----- nvinfo : EIATTR_REGCOUNT
	.align		4
        /*0000*/ 	.byte	0x04, 0x2f
        /*0002*/ 	.short	(.L_1 - .L_0)
	.align		4
.L_0:
        /*0004*/ 	.word	index@(triton_poi_fused_cat_66)
        /*0008*/ 	.word	0x0000002c


	//----- nvinfo : EIATTR_MIN_STACK_SIZE
	.align		4
.L_1:
        /*000c*/ 	.byte	0x04, 0x12
        /*000e*/ 	.short	(.L_3 - .L_2)
	.align		4
.L_2:
        /*0010*/ 	.word	index@(triton_poi_fused_cat_66)
        /*0014*/ 	.word	0x00000000


	//----- nvinfo : EIATTR_FRAME_SIZE
	.align		4
.L_3:
        /*0018*/ 	.byte	0x04, 0x11
        /*001a*/ 	.short	(.L_5 - .L_4)
	.align		4
.L_4:
        /*001c*/ 	.word	index@(triton_poi_fused_cat_66)
        /*0020*/ 	.word	0x00000000


	//----- nvinfo : EIATTR_MIN_STACK_SIZE
	.align		4
.L_5:
        /*0024*/ 	.byte	0x04, 0x12
        /*0026*/ 	.short	(.L_7 - .L_6)
	.align		4
.L_6:
        /*0028*/ 	.word	index@(triton_poi_fused_cat_66)
        /*002c*/ 	.word	0x00000000
.L_7:


//--------------------- .nv.info.triton_poi_fused_cat_66 --------------------------
	.section	.nv.info.triton_poi_fused_cat_66,"",@"SHT_CUDA_INFO"
	.sectionflags	@""
	.align	4


	//----- nvinfo : EIATTR_CUDA_API_VERSION
	.align		4
        /*0000*/ 	.byte	0x04, 0x37
        /*0002*/ 	.short	(.L_9 - .L_8)
.L_8:
        /*0004*/ 	.word	0x0000007c


	//----- nvinfo : EIATTR_KPARAM_INFO
	.align		4
.L_9:
        /*0008*/ 	.byte	0x04, 0x17
        /*000a*/ 	.short	(.L_11 - .L_10)
.L_10:
        /*000c*/ 	.word	0x00000000
        /*0010*/ 	.short	0x0009
        /*0012*/ 	.short	0x0048
        /*0014*/ 	.byte	0x00, 0xf0, 0x11, 0x00


	//----- nvinfo : EIATTR_KPARAM_INFO
	.align		4
.L_11:
        /*0018*/ 	.byte	0x04, 0x17
        /*001a*/ 	.short	(.L_13 - .L_12)
.L_12:
        /*001c*/ 	.word	0x00000000
        /*0020*/ 	.short	0x0008
        /*0022*/ 	.short	0x0040
        /*0024*/ 	.byte	0x00, 0xf4, 0x21, 0x00


	//----- nvinfo : EIATTR_KPARAM_INFO
	.align		4
.L_13:
        /*0028*/ 	.byte	0x04, 0x17
        /*002a*/ 	.short	(.L_15 - .L_14)
.L_14:
        /*002c*/ 	.word	0x00000000
        /*0030*/ 	.short	0x0007
        /*0032*/ 	.short	0x0038
        /*0034*/ 	.byte	0x00, 0xf4, 0x21, 0x00


	//----- nvinfo : EIATTR_KPARAM_INFO
	.align		4
.L_15:
        /*0038*/ 	.byte	0x04, 0x17
        /*003a*/ 	.short	(.L_17 - .L_16)
.L_16:
        /*003c*/ 	.word	0x00000000
        /*0040*/ 	.short	0x0006
        /*0042*/ 	.short	0x0030
        /*0044*/ 	.byte	0x00, 0xf4, 0x21, 0x00


	//----- nvinfo : EIATTR_KPARAM_INFO
	.align		4
.L_17:
        /*0048*/ 	.byte	0x04, 0x17
        /*004a*/ 	.short	(.L_19 - .L_18)
.L_18:
        /*004c*/ 	.word	0x00000000
        /*0050*/ 	.short	0x0005
        /*0052*/ 	.short	0x0028
        /*0054*/ 	.byte	0x00, 0xf4, 0x21, 0x00


	//----- nvinfo : EIATTR_KPARAM_INFO
	.align		4
.L_19:
        /*0058*/ 	.byte	0x04, 0x17
        /*005a*/ 	.short	(.L_21 - .L_20)
.L_20:
        /*005c*/ 	.word	0x00000000
        /*0060*/ 	.short	0x0004
        /*0062*/ 	.short	0x0020
        /*0064*/ 	.byte	0x00, 0xf4, 0x21, 0x00


	//----- nvinfo : EIATTR_KPARAM_INFO
	.align		4
.L_21:
        /*0068*/ 	.byte	0x04, 0x17
        /*006a*/ 	.short	(.L_23 - .L_22)
.L_22:
        /*006c*/ 	.word	0x00000000
        /*0070*/ 	.short	0x0003
        /*0072*/ 	.short	0x0018
        /*0074*/ 	.byte	0x00, 0xf4, 0x21, 0x00


	//----- nvinfo : EIATTR_KPARAM_INFO
	.align		4
.L_23:
        /*0078*/ 	.byte	0x04, 0x17
        /*007a*/ 	.short	(.L_25 - .L_24)
.L_24:
        /*007c*/ 	.word	0x00000000
        /*0080*/ 	.short	0x0002
        /*0082*/ 	.short	0x0010
        /*0084*/ 	.byte	0x00, 0xf4, 0x21, 0x00


	//----- nvinfo : EIATTR_KPARAM_INFO
	.align		4
.L_25:
        /*0088*/ 	.byte	0x04, 0x17
        /*008a*/ 	.short	(.L_27 - .L_26)
.L_26:
        /*008c*/ 	.word	0x00000000
        /*0090*/ 	.short	0x0001
        /*0092*/ 	.short	0x0008
        /*0094*/ 	.byte	0x00, 0xf4, 0x21, 0x00


	//----- nvinfo : EIATTR_KPARAM_INFO
	.align		4
.L_27:
        /*0098*/ 	.byte	0x04, 0x17
        /*009a*/ 	.short	(.L_29 - .L_28)
.L_28:
        /*009c*/ 	.word	0x00000000
        /*00a0*/ 	.short	0x0000
        /*00a2*/ 	.short	0x0000
        /*00a4*/ 	.byte	0x00, 0xf4, 0x21, 0x00


	//----- nvinfo : EIATTR_SPARSE_MMA_MASK
	.align		4
.L_29:
        /*00a8*/ 	.byte	0x03, 0x50
        /*00aa*/ 	.short	0x0000


	//----- nvinfo : EIATTR_MAXREG_COUNT
	.align		4
        /*00ac*/ 	.byte	0x03, 0x1b
        /*00ae*/ 	.short	0x00ff


	//----- nvinfo : EIATTR_EXIT_INSTR_OFFSETS
	.align		4
        /*00b0*/ 	.byte	0x04, 0x1c
        /*00b2*/ 	.short	(.L_31 - .L_30)


	//   ....[0]....
.L_30:
        /*00b4*/ 	.word	0x00001d70


	//----- nvinfo : EIATTR_REQNTID
	.align		4
.L_31:
        /*00b8*/ 	.byte	0x04, 0x10
        /*00ba*/ 	.short	(.L_33 - .L_32)
.L_32:
        /*00bc*/ 	.word	0x00000080
        /*00c0*/ 	.word	0x00000001
        /*00c4*/ 	.word	0x00000001


	//----- nvinfo : EIATTR_CBANK_PARAM_SIZE
	.align		4
.L_33:
        /*00c8*/ 	.byte	0x03, 0x19
        /*00ca*/ 	.short	0x004c


	//----- nvinfo : EIATTR_PARAM_CBANK
	.align		4
        /*00cc*/ 	.byte	0x04, 0x0a
        /*00ce*/ 	.short	(.L_35 - .L_34)
	.align		4
.L_34:
        /*00d0*/ 	.word	index@(.nv.constant0.triton_poi_fused_cat_66)
        /*00d4*/ 	.short	0x0210
        /*00d6*/ 	.short	0x004c


	//----- nvinfo : EIATTR_SW_WAR
	.align		4
.L_35:
        /*00d8*/ 	.byte	0x04, 0x36
        /*00da*/ 	.short	(.L_37 - .L_36)
.L_36:
        /*00dc*/ 	.word	0x00000008
.L_37:


//--------------------- .nv.callgraph             --------------------------
	.section	.nv.callgraph,"",@"SHT_CUDA_CALLGRAPH"
	.align	4
	.sectionentsize	8
	.align		4
        /*0000*/ 	.word	0x00000000
	.align		4
        /*0004*/ 	.word	0xffffffff
	.align		4
        /*0008*/ 	.word	0x00000000
	.align		4
        /*000c*/ 	.word	0xfffffffe
	.align		4
        /*0010*/ 	.word	0x00000000
	.align		4
        /*0014*/ 	.word	0xfffffffd
	.align		4
        /*0018*/ 	.word	0x00000000
	.align		4
        /*001c*/ 	.word	0xfffffffc


//--------------------- .text.triton_poi_fused_cat_66 --------------------------
	.section	.text.triton_poi_fused_cat_66,"ax",@progbits
	.align	128
        .global         triton_poi_fused_cat_66
        .type           triton_poi_fused_cat_66,@function
        .size           triton_poi_fused_cat_66,(.L_x_1 - triton_poi_fused_cat_66)
        .other          triton_poi_fused_cat_66,@"STO_CUDA_ENTRY STV_DEFAULT"
triton_poi_fused_cat_66:
.text.triton_poi_fused_cat_66:
[----:B------:R-:W-:Y:S01]  /*0000*/  LDC R1, c[0x0][0x28] ;  /* 0x00000a00ff017b82 */ /* 0x000fe20000000800 */
[----:B------:R-:W1:Y:S07]  /*0010*/  S2R R0, SR_TID.X ;  /* 0x0000000000007919 */ /* 0x000e6e0000002100 */
[----:B------:R-:W2:Y:S01]  /*0020*/  LDC.64 R12, c[0x0][0x218] ;  /* 0x00008600ff0c7b82 */ /* 0x000ea20000000a00 */
[----:B------:R-:W-:Y:S01]  /*0030*/  CS2R R14, SRZ ;  /* 0x00000000000e7805 */ /* 0x000fe2000001ff00 */
[----:B------:R-:W-:Y:S01]  /*0040*/  ULDC.64 UR4, c[0x0][0x208] ;  /* 0x0000820000047ab9 */ /* 0x000fe20000000a00 */
[----:B------:R-:W3:Y:S05]  /*0050*/  S2R R19, SR_CTAID.X ;  /* 0x0000000000137919 */ /* 0x000eea0000002500 */
[----:B------:R-:W4:Y:S01]  /*0060*/  LDC.64 R6, c[0x0][0x220] ;  /* 0x00008800ff067b82 */ /* 0x000f220000000a00 */
[----:B------:R-:W-:-:S02]  /*0070*/  CS2R R10, SRZ ;  /* 0x00000000000a7805 */ /* 0x000fc4000001ff00 */
[----:B------:R-:W-:Y:S01]  /*0080*/  CS2R R30, SRZ ;  /* 0x00000000001e7805 */ /* 0x000fe2000001ff00 */
[----:B------:R-:W-:Y:S01]  /*0090*/  ULDC.64 UR6, c[0x0][0x228] ;  /* 0x00008a0000067ab9 */ /* 0x000fe20000000a00 */
[----:B-1----:R-:W-:-:S05]  /*00a0*/  IMAD.SHL.U32 R0, R0, 0x4, RZ ;  /* 0x0000000400007824 */ /* 0x002fca00078e00ff */
[----:B------:R-:W-:-:S05]  /*00b0*/  LOP3.LUT R0, R0, 0x1fc, RZ, 0xc0, !PT ;  /* 0x000001fc00007812 */ /* 0x000fca00078ec0ff */
[----:B---3--:R-:W-:-:S05]  /*00c0*/  IMAD R5, R19, 0x400, R0 ;  /* 0x0000040013057824 */ /* 0x008fca00078e0200 */
[----:B------:R-:W-:-:S04]  /*00d0*/  SHF.R.S32.HI R24, RZ, 0x1f, R5 ;  /* 0x0000001fff187819 */ /* 0x000fc80000011405 */
[CC--:B------:R-:W-:Y:S02]  /*00e0*/  LEA.HI R0, R24.reuse, R5.reuse, RZ, 0xc ;  /* 0x0000000518007211 */ /* 0x0c0fe400078f60ff */
[----:B------:R-:W-:Y:S02]  /*00f0*/  LEA.HI R8, R24, R5, RZ, 0x6 ;  /* 0x0000000518087211 */ /* 0x000fe400078f30ff */
[----:B------:R-:W-:Y:S02]  /*0100*/  SHF.R.S32.HI R0, RZ, 0xc, R0 ;  /* 0x0000000cff007819 */ /* 0x000fe40000011400 */
[----:B------:R-:W-:Y:S02]  /*0110*/  SHF.R.S32.HI R9, RZ, 0x6, R8 ;  /* 0x00000006ff097819 */ /* 0x000fe40000011408 */
[----:B------:R-:W-:Y:S02]  /*0120*/  LEA.HI R2, R0, R0, RZ, 0x7 ;  /* 0x0000000000027211 */ /* 0x000fe400078f38ff */
[----:B------:R-:W-:-:S02]  /*0130*/  LOP3.LUT R8, R8, 0xffffffc0, RZ, 0xc0, !PT ;  /* 0xffffffc008087812 */ /* 0x000fc400078ec0ff */
[----:B------:R-:W-:Y:S02]  /*0140*/  LOP3.LUT R3, R2, 0xffffff80, RZ, 0xc0, !PT ;  /* 0xffffff8002037812 */ /* 0x000fe400078ec0ff */
[----:B------:R-:W-:-:S03]  /*0150*/  LEA.HI R2, R9, R9, RZ, 0x6 ;  /* 0x0000000909027211 */ /* 0x000fc600078f30ff */
[----:B------:R-:W-:Y:S01]  /*0160*/  IMAD.IADD R4, R0, 0x1, -R3 ;  /* 0x0000000100047824 */ /* 0x000fe200078e0a03 */
[----:B------:R-:W-:-:S04]  /*0170*/  LOP3.LUT R2, R2, 0xffffffc0, RZ, 0xc0, !PT ;  /* 0xffffffc002027812 */ /* 0x000fc800078ec0ff */
[----:B------:R-:W-:Y:S01]  /*0180*/  ISETP.GE.AND P0, PT, R4, 0x40, PT ;  /* 0x000000400400780c */ /* 0x000fe20003f06270 */
[----:B------:R-:W-:-:S04]  /*0190*/  IMAD.IADD R2, R9, 0x1, -R2 ;  /* 0x0000000109027824 */ /* 0x000fc800078e0a02 */
[----:B--2---:R-:W-:-:S08]  /*01a0*/  IMAD.WIDE R16, R2, 0x8, R12 ;  /* 0x0000000802107825 */ /* 0x004fd000078e020c */
[----:B------:R1:W2:Y:S01]  /*01b0*/  @!P0 LDG.E.EL.64 R14, desc[UR4][R16.64] ;  /* 0x00000004100e8981 */ /* 0x0002a2000c2e1b00 */
[----:B------:R-:W-:Y:S01]  /*01c0*/  IMAD.IADD R29, R5, 0x1, -R8 ;  /* 0x00000001051d7824 */ /* 0x000fe200078e0a08 */
[----:B------:R-:W-:-:S03]  /*01d0*/  CS2R R8, SRZ ;  /* 0x0000000000087805 */ /* 0x000fc6000001ff00 */
[----:B----4-:R-:W-:-:S05]  /*01e0*/  IMAD.WIDE R40, R29, 0x8, R6 ;  /* 0x000000081d287825 */ /* 0x010fca00078e0206 */
[----:B------:R-:W3:Y:S01]  /*01f0*/  @!P0 LDG.E.EL.128 R8, desc[UR4][R40.64] ;  /* 0x0000000428088981 */ /* 0x000ee2000c2e1d00 */
[----:B------:R-:W-:Y:S01]  /*0200*/  SHF.R.S32.HI R3, RZ, 0x15, R19 ;  /* 0x00000015ff037819 */ /* 0x000fe20000011413 */
[C---:B------:R-:W-:Y:S01]  /*0210*/  VIADD R22, R5.reuse, 0x2 ;  /* 0x0000000205167836 */ /* 0x040fe20000000000 */
[----:B------:R-:W-:Y:S01]  /*0220*/  CS2R R18, SRZ ;  /* 0x0000000000127805 */ /* 0x000fe2000001ff00 */
[----:B------:R-:W-:Y:S01]  /*0230*/  VIADD R25, R5, 0x200 ;  /* 0x0000020005197836 */ /* 0x000fe20000000000 */
[----:B------:R-:W-:-:S04]  /*0240*/  SGXT R3, R3, 0x1 ;  /* 0x000000010303781a */ /* 0x000fc80000000200 */
[C---:B------:R-:W-:Y:S02]  /*0250*/  LEA.HI R0, R3.reuse, R22, RZ, 0x6 ;  /* 0x0000001603007211 */ /* 0x040fe400078f30ff */
[----:B------:R-:W-:Y:S02]  /*0260*/  SHF.R.S32.HI R28, RZ, 0x1f, R25 ;  /* 0x0000001fff1c7819 */ /* 0x000fe40000011419 */
[----:B-1----:R-:W-:Y:S02]  /*0270*/  LOP3.LUT R17, R0, 0xffffffc0, RZ, 0xc0, !PT ;  /* 0xffffffc000117812 */ /* 0x002fe400078ec0ff */
[-C--:B------:R-:W-:Y:S02]  /*0280*/  LEA.HI R0, R28, R25.reuse, RZ, 0xc ;  /* 0x000000191c007211 */ /* 0x080fe400078f60ff */
[----:B------:R-:W-:Y:S01]  /*0290*/  LEA.HI R20, R3, R25, RZ, 0x6 ;  /* 0x0000001903147211 */ /* 0x000fe200078f30ff */
[----:B------:R-:W-:Y:S01]  /*02a0*/  IMAD.IADD R22, R22, 0x1, -R17 ;  /* 0x0000000116167824 */ /* 0x000fe200078e0a11 */
[----:B------:R-:W-:-:S02]  /*02b0*/  CS2R R16, SRZ ;  /* 0x0000000000107805 */ /* 0x000fc4000001ff00 */
[----:B------:R-:W-:Y:S01]  /*02c0*/  SHF.R.S32.HI R0, RZ, 0xc, R0 ;  /* 0x0000000cff007819 */ /* 0x000fe20000011400 */
[----:B------:R-:W-:-:S03]  /*02d0*/  IMAD.WIDE R6, R22, 0x8, R6 ;  /* 0x0000000816067825 */ /* 0x000fc600078e0206 */
[----:B------:R-:W-:Y:S02]  /*02e0*/  LEA.HI R3, R0, R0, RZ, 0x7 ;  /* 0x0000000000037211 */ /* 0x000fe400078f38ff */
[----:B------:R-:W4:Y:S01]  /*02f0*/  @!P0 LDG.E.EL.128 R16, desc[UR4][R6.64] ;  /* 0x0000000406108981 */ /* 0x000f22000c2e1d00 */
[----:B------:R-:W-:Y:S02]  /*0300*/  SHF.R.S32.HI R20, RZ, 0x6, R20 ;  /* 0x00000006ff147819 */ /* 0x000fe40000011414 */
[----:B------:R-:W-:Y:S02]  /*0310*/  LOP3.LUT R3, R3, 0xffffff80, RZ, 0xc0, !PT ;  /* 0xffffff8003037812 */ /* 0x000fe400078ec0ff */
[----:B------:R-:W-:-:S03]  /*0320*/  LEA.HI R21, R20, R20, RZ, 0x6 ;  /* 0x0000001414157211 */ /* 0x000fc600078f30ff */
[----:B------:R-:W-:Y:S01]  /*0330*/  IMAD.IADD R0, R0, 0x1, -R3 ;  /* 0x0000000100007824 */ /* 0x000fe200078e0a03 */
[----:B------:R-:W-:-:S04]  /*0340*/  LOP3.LUT R3, R21, 0xffffffc0, RZ, 0xc0, !PT ;  /* 0xffffffc015037812 */ /* 0x000fc800078ec0ff */
[----:B------:R-:W-:Y:S01]  /*0350*/  ISETP.GE.AND P1, PT, R0, 0x40, PT ;  /* 0x000000400000780c */ /* 0x000fe20003f26270 */
[----:B------:R-:W-:-:S04]  /*0360*/  IMAD.IADD R3, R20, 0x1, -R3 ;  /* 0x0000000114037824 */ /* 0x000fc800078e0a03 */
[----:B------:R-:W-:-:S08]  /*0370*/  IMAD.WIDE R12, R3, 0x8, R12 ;  /* 0x00000008030c7825 */ /* 0x000fd000078e020c */
[----:B------:R1:W5:Y:S02]  /*0380*/  @!P1 LDG.E.EL.64 R30, desc[UR4][R12.64] ;  /* 0x000000040c1e9981 */ /* 0x000364000c2e1b00 */
[----:B-1----:R-:W-:Y:S02]  /*0390*/  CS2R R12, SRZ ;  /* 0x00000000000c7805 */ /* 0x002fe4000001ff00 */
[----:B------:R-:W-:Y:S01]  /*03a0*/  LEA.HI R24, R24, R5, RZ, 0x13 ;  /* 0x0000000518187211 */ /* 0x000fe200078f98ff */
[----:B------:R-:W-:-:S03]  /*03b0*/  IMAD.SHL.U32 R35, R4, 0x400, RZ ;  /* 0x0000040004237824 */ /* 0x000fc600078e00ff */
[----:B------:R-:W-:-:S05]  /*03c0*/  SHF.R.S32.HI R23, RZ, 0x13, R24 ;  /* 0x00000013ff177819 */ /* 0x000fca0000011418 */
[----:B------:R-:W-:Y:S01]  /*03d0*/  IMAD.U32 R33, R23, 0x10000, RZ ;  /* 0x0001000017217824 */ /* 0x000fe200078e00ff */
[----:B--2---:R-:W-:Y:S02]  /*03e0*/  SEL R15, R15, RZ, !P0 ;  /* 0x000000ff0f0f7207 */ /* 0x004fe40004000000 */
[----:B------:R-:W-:Y:S02]  /*03f0*/  SEL R21, R14, RZ, !P0 ;  /* 0x000000ff0e157207 */ /* 0x000fe40004000000 */
[----:B------:R-:W-:-:S04]  /*0400*/  SHF.R.U32.HI R20, RZ, 0x1a, R15 ;  /* 0x0000001aff147819 */ /* 0x000fc8000001160f */
[----:B------:R-:W-:-:S04]  /*0410*/  LOP3.LUT R14, R20, 0x20, RZ, 0xc0, !PT ;  /* 0x00000020140e7812 */ /* 0x000fc800078ec0ff */
[----:B------:R-:W-:Y:S02]  /*0420*/  IADD3 R14, P2, R14, R21, RZ ;  /* 0x000000150e0e7210 */ /* 0x000fe40007f5e0ff */
[----:B---3--:R-:W-:-:S03]  /*0430*/  SEL R21, R9, RZ, !P0 ;  /* 0x000000ff09157207 */ /* 0x008fc60004000000 */
[----:B------:R-:W-:Y:S01]  /*0440*/  IMAD.X R27, RZ, RZ, R15, P2 ;  /* 0x000000ffff1b7224 */ /* 0x000fe200010e060f */
[----:B------:R-:W-:Y:S01]  /*0450*/  SEL R20, R8, RZ, !P0 ;  /* 0x000000ff08147207 */ /* 0x000fe20004000000 */
[----:B------:R-:W-:Y:S01]  /*0460*/  IMAD.SHL.U32 R26, R14, 0x80, RZ ;  /* 0x000000800e1a7824 */ /* 0x000fe200078e00ff */
[----:B------:R-:W-:Y:S02]  /*0470*/  SEL R10, R10, RZ, !P0 ;  /* 0x000000ff0a0a7207 */ /* 0x000fe40004000000 */
[----:B------:R-:W-:Y:S02]  /*0480*/  SHF.L.U64.HI R27, R14, 0x7, R27 ;  /* 0x000000070e1b7819 */ /* 0x000fe4000001021b */
[----:B------:R-:W-:Y:S02]  /*0490*/  CS2R R14, SRZ ;  /* 0x00000000000e7805 */ /* 0x000fe4000001ff00 */
[----:B------:R-:W-:Y:S02]  /*04a0*/  SHF.R.U32.HI R9, RZ, 0x18, R21 ;  /* 0x00000018ff097819 */ /* 0x000fe40000011615 */
[----:B------:R-:W-:-:S02]  /*04b0*/  SEL R11, R11, RZ, !P0 ;  /* 0x000000ff0b0b7207 */ /* 0x000fc40004000000 */
[----:B------:R-:W-:Y:S01]  /*04c0*/  LEA R8, P3, R20, UR6, 0x2 ;  /* 0x0000000614087c11 */ /* 0x000fe2000f8610ff */
[----:B------:R-:W2:Y:S01]  /*04d0*/  @!P1 LDG.E.EL.128 R12, desc[UR4][R40.64] ;  /* 0x00000004280c9981 */ /* 0x000ea2000c2e1d00 */
[----:B------:R-:W-:Y:S02]  /*04e0*/  LEA R37, P2, R10, UR6, 0x2 ;  /* 0x000000060a257c11 */ /* 0x000fe4000f8410ff */
[----:B------:R-:W-:Y:S02]  /*04f0*/  LOP3.LUT R9, R9, 0x80, RZ, 0xc0, !PT ;  /* 0x0000008009097812 */ /* 0x000fe400078ec0ff */
[----:B------:R-:W-:Y:S02]  /*0500*/  LEA.HI.X R20, R20, UR7, R21, 0x2, P3 ;  /* 0x0000000714147c11 */ /* 0x000fe400098f1415 */
[----:B------:R-:W-:Y:S02]  /*0510*/  LEA.HI.X R10, R10, UR7, R11, 0x2, P2 ;  /* 0x000000070a0a7c11 */ /* 0x000fe400090f140b */
[----:B------:R-:W-:-:S02]  /*0520*/  IADD3 R8, P2, P3, R26, R8, R9 ;  /* 0x000000081a087210 */ /* 0x000fc40007b5e009 */
[----:B------:R-:W-:Y:S02]  /*0530*/  SHF.R.U32.HI R36, RZ, 0x18, R11 ;  /* 0x00000018ff247819 */ /* 0x000fe4000001160b */
[----:B------:R-:W-:Y:S02]  /*0540*/  IADD3.X R9, R27, R20, RZ, P2, P3 ;  /* 0x000000141b097210 */ /* 0x000fe400017e64ff */
[----:B------:R-:W-:Y:S01]  /*0550*/  LOP3.LUT R36, R36, 0x80, RZ, 0xc0, !PT ;  /* 0x0000008024247812 */ /* 0x000fe200078ec0ff */
[----:B------:R-:W-:-:S03]  /*0560*/  IMAD.WIDE R8, R35, 0x4, R8 ;  /* 0x0000000423087825 */ /* 0x000fc600078e0208 */
[----:B------:R-:W-:-:S04]  /*0570*/  IADD3 R36, P4, P5, R26, R37, R36 ;  /* 0x000000251a247210 */ /* 0x000fc80007d9e024 */
[----:B------:R-:W-:Y:S01]  /*0580*/  IADD3.X R37, R27, R10, RZ, P4, P5 ;  /* 0x0000000a1b257210 */ /* 0x000fe200027ea4ff */
[----:B------:R-:W-:Y:S01]  /*0590*/  IMAD.WIDE R38, R33, 0x4, R8 ;  /* 0x0000000421267825 */ /* 0x000fe200078e0208 */
[----:B------:R-:W-:Y:S02]  /*05a0*/  CS2R R8, SRZ ;  /* 0x0000000000087805 */ /* 0x000fe4000001ff00 */
[----:B------:R-:W-:-:S06]  /*05b0*/  CS2R R10, SRZ ;  /* 0x00000000000a7805 */ /* 0x000fcc000001ff00 */
[----:B------:R1:W3:Y:S01]  /*05c0*/  @!P1 LDG.E.EL.128 R8, desc[UR4][R6.64] ;  /* 0x0000000406089981 */ /* 0x0002e2000c2e1d00 */
[----:B----4-:R-:W-:Y:S02]  /*05d0*/  SEL R32, R16, RZ, !P0 ;  /* 0x000000ff10207207 */ /* 0x010fe40004000000 */
[----:B------:R-:W-:Y:S02]  /*05e0*/  SEL R16, R18, RZ, !P0 ;  /* 0x000000ff12107207 */ /* 0x000fe40004000000 */
[----:B------:R-:W-:Y:S02]  /*05f0*/  SEL R17, R17, RZ, !P0 ;  /* 0x000000ff11117207 */ /* 0x000fe40004000000 */
[----:B------:R-:W-:-:S04]  /*0600*/  LEA R18, P2, R32, UR6, 0x2 ;  /* 0x0000000620127c11 */ /* 0x000fc8000f8410ff */
[--C-:B------:R-:W-:Y:S02]  /*0610*/  LEA.HI.X R32, R32, UR7, R17.reuse, 0x2, P2 ;  /* 0x0000000720207c11 */ /* 0x100fe400090f1411 */
[----:B------:R-:W-:Y:S02]  /*0620*/  SHF.R.U32.HI R17, RZ, 0x18, R17 ;  /* 0x00000018ff117819 */ /* 0x000fe40000011611 */
[----:B------:R-:W-:Y:S02]  /*0630*/  SEL R19, R19, RZ, !P0 ;  /* 0x000000ff13137207 */ /* 0x000fe40004000000 */
[----:B------:R-:W-:-:S04]  /*0640*/  LOP3.LUT R17, R17, 0x80, RZ, 0xc0, !PT ;  /* 0x0000008011117812 */ /* 0x000fc800078ec0ff */
[----:B------:R-:W-:Y:S02]  /*0650*/  IADD3 R18, P2, P3, R26, R18, R17 ;  /* 0x000000121a127210 */ /* 0x000fe40007b5e011 */
[--C-:B------:R-:W-:Y:S02]  /*0660*/  SHF.R.U32.HI R17, RZ, 0x18, R19.reuse ;  /* 0x00000018ff117819 */ /* 0x100fe40000011613 */
[C---:B------:R-:W-:Y:S02]  /*0670*/  LEA R34, P4, R16.reuse, UR6, 0x2 ;  /* 0x0000000610227c11 */ /* 0x040fe4000f8810ff */
[----:B------:R-:W-:Y:S02]  /*0680*/  LOP3.LUT R17, R17, 0x80, RZ, 0xc0, !PT ;  /* 0x0000008011117812 */ /* 0x000fe400078ec0ff */
[----:B-1----:R-:W-:Y:S02]  /*0690*/  LEA.HI.X R6, R16, UR7, R19, 0x2, P4 ;  /* 0x0000000710067c11 */ /* 0x002fe4000a0f1413 */
[----:B------:R-:W-:-:S02]  /*06a0*/  IADD3 R16, P4, P5, R26, R34, R17 ;  /* 0x000000221a107210 */ /* 0x000fc40007d9e011 */
[C---:B------:R-:W-:Y:S02]  /*06b0*/  IADD3.X R19, R27.reuse, R32, RZ, P2, P3 ;  /* 0x000000201b137210 */ /* 0x040fe400017e64ff */
[----:B------:R-:W-:Y:S01]  /*06c0*/  IADD3.X R17, R27, R6, RZ, P4, P5 ;  /* 0x000000061b117210 */ /* 0x000fe200027ea4ff */
[----:B------:R-:W-:Y:S01]  /*06d0*/  IMAD.WIDE R6, R35, 0x4, R18 ;  /* 0x0000000423067825 */ /* 0x000fe200078e0212 */
[----:B-----5:R-:W-:-:S03]  /*06e0*/  SEL R18, R31, RZ, !P1 ;  /* 0x000000ff1f127207 */ /* 0x020fc60004800000 */
[----:B------:R-:W-:Y:S01]  /*06f0*/  IMAD.WIDE R36, R35, 0x4, R36 ;  /* 0x0000000423247825 */ /* 0x000fe200078e0224 */
[----:B------:R-:W-:Y:S02]  /*0700*/  SHF.R.U32.HI R19, RZ, 0x1a, R18 ;  /* 0x0000001aff137819 */ /* 0x000fe40000011612 */
[----:B------:R-:W-:Y:S02]  /*0710*/  CS2R R20, SRZ ;  /* 0x0000000000147805 */ /* 0x000fe4000001ff00 */
[----:B------:R-:W-:Y:S01]  /*0720*/  SEL R32, R30, RZ, !P1 ;  /* 0x000000ff1e207207 */ /* 0x000fe20004800000 */
[----:B------:R-:W-:Y:S01]  /*0730*/  IMAD.WIDE R30, R33, 0x4, R6 ;  /* 0x00000004211e7825 */ /* 0x000fe200078e0206 */
[----:B------:R-:W-:-:S03]  /*0740*/  LOP3.LUT R7, R19, 0x20, RZ, 0xc0, !PT ;  /* 0x0000002013077812 */ /* 0x000fc600078ec0ff */
[----:B------:R-:W-:-:S04]  /*0750*/  IMAD.WIDE R36, R33, 0x4, R36 ;  /* 0x0000000421247825 */ /* 0x000fc800078e0224 */
[----:B------:R-:W-:Y:S01]  /*0760*/  IMAD.WIDE R16, R35, 0x4, R16 ;  /* 0x0000000423107825 */ /* 0x000fe200078e0210 */
[----:B------:R-:W-:Y:S01]  /*0770*/  IADD3 R34, P2, R7, R32, RZ ;  /* 0x0000002007227210 */ /* 0x000fe20007f5e0ff */
[----:B------:R-:W4:Y:S02]  /*0780*/  @!P0 LDG.E.EL R20, desc[UR4][R36.64] ;  /* 0x0000000424148981 */ /* 0x000f24000c2e1900 */
[----:B------:R-:W-:Y:S02]  /*0790*/  IMAD.WIDE R16, R33, 0x4, R16 ;  /* 0x0000000421107825 */ /* 0x000fe400078e0210 */
[----:B------:R-:W5:Y:S02]  /*07a0*/  @!P0 LDG.E.EL R21, desc[UR4][R38.64] ;  /* 0x0000000426158981 */ /* 0x000f64000c2e1900 */
[----:B------:R-:W-:Y:S02]  /*07b0*/  IMAD.MOV.U32 R6, RZ, RZ, RZ ;  /* 0x000000ffff067224 */ /* 0x000fe400078e00ff */
[----:B------:R-:W-:-:S04]  /*07c0*/  IMAD.MOV.U32 R7, RZ, RZ, RZ ;  /* 0x000000ffff077224 */ /* 0x000fc800078e00ff */
[----:B------:R1:W4:Y:S04]  /*07d0*/  @!P0 LDG.E.EL R6, desc[UR4][R30.64] ;  /* 0x000000041e068981 */ /* 0x000328000c2e1900 */
[----:B------:R2:W4:Y:S01]  /*07e0*/  @!P0 LDG.E.EL R7, desc[UR4][R16.64] ;  /* 0x0000000410078981 */ /* 0x000522000c2e1900 */
[----:B01----:R-:W-:-:S04]  /*07f0*/  LEA.HI R31, R28, R25, RZ, 0x13 ;  /* 0x000000191c1f7211 */ /* 0x003fc800078f98ff */
[----:B------:R-:W-:Y:S02]  /*0800*/  SHF.R.S32.HI R28, RZ, 0x13, R31 ;  /* 0x00000013ff1c7819 */ /* 0x000fe4000001141f */
[----:B--2---:R-:W-:Y:S02]  /*0810*/  SEL R19, R13, RZ, !P1 ;  /* 0x000000ff0d137207 */ /* 0x004fe40004800000 */
[----:B------:R-:W-:Y:S02]  /*0820*/  SEL R36, R12, RZ, !P1 ;  /* 0x000000ff0c247207 */ /* 0x000fe40004800000 */
[----:B------:R-:W-:Y:S01]  /*0830*/  SHF.R.U32.HI R33, RZ, 0x18, R19 ;  /* 0x00000018ff217819 */ /* 0x000fe20000011613 */
[----:B------:R-:W-:Y:S01]  /*0840*/  IMAD.X R13, RZ, RZ, R18, P2 ;  /* 0x000000ffff0d7224 */ /* 0x000fe200010e0612 */
[----:B------:R-:W-:Y:S01]  /*0850*/  LEA R32, P2, R36, UR6, 0x2 ;  /* 0x0000000624207c11 */ /* 0x000fe2000f8410ff */
[----:B------:R-:W-:Y:S01]  /*0860*/  IMAD.SHL.U32 R12, R34, 0x80, RZ ;  /* 0x00000080220c7824 */ /* 0x000fe200078e00ff */
[----:B------:R-:W-:-:S02]  /*0870*/  LOP3.LUT R33, R33, 0x80, RZ, 0xc0, !PT ;  /* 0x0000008021217812 */ /* 0x000fc400078ec0ff */
[----:B------:R-:W-:Y:S02]  /*0880*/  SEL R18, R14, RZ, !P1 ;  /* 0x000000ff0e127207 */ /* 0x000fe40004800000 */
[----:B------:R-:W-:Y:S02]  /*0890*/  LEA.HI.X R14, R36, UR7, R19, 0x2, P2 ;  /* 0x00000007240e7c11 */ /* 0x000fe400090f1413 */
[----:B------:R-:W-:Y:S02]  /*08a0*/  SHF.L.U64.HI R13, R34, 0x7, R13 ;  /* 0x00000007220d7819 */ /* 0x000fe4000001020d */
[----:B------:R-:W-:Y:S02]  /*08b0*/  IADD3 R32, P2, P3, R12, R32, R33 ;  /* 0x000000200c207210 */ /* 0x000fe40007b5e021 */
[----:B------:R-:W-:Y:S01]  /*08c0*/  SEL R35, R15, RZ, !P1 ;  /* 0x000000ff0f237207 */ /* 0x000fe20004800000 */
[----:B------:R-:W-:Y:S01]  /*08d0*/  IMAD.SHL.U32 R15, R0, 0x400, RZ ;  /* 0x00000400000f7824 */ /* 0x000fe200078e00ff */
[----:B------:R-:W-:-:S02]  /*08e0*/  IADD3.X R33, R13, R14, RZ, P2, P3 ;  /* 0x0000000e0d217210 */ /* 0x000fc400017e64ff */
[----:B------:R-:W-:Y:S01]  /*08f0*/  SHF.R.U32.HI R17, RZ, 0x18, R35 ;  /* 0x00000018ff117819 */ /* 0x000fe20000011623 */
[----:B------:R-:W-:Y:S01]  /*0900*/  IMAD.U32 R14, R28, 0x10000, RZ ;  /* 0x000100001c0e7824 */ /* 0x000fe200078e00ff */
[C---:B------:R-:W-:Y:S01]  /*0910*/  LEA R19, P4, R18.reuse, UR6, 0x2 ;  /* 0x0000000612137c11 */ /* 0x040fe2000f8810ff */
[----:B------:R-:W-:Y:S01]  /*0920*/  IMAD.WIDE R32, R15, 0x4, R32 ;  /* 0x000000040f207825 */ /* 0x000fe200078e0220 */
[----:B------:R-:W-:Y:S02]  /*0930*/  LOP3.LUT R17, R17, 0x80, RZ, 0xc0, !PT ;  /* 0x0000008011117812 */ /* 0x000fe400078ec0ff */
[----:B------:R-:W-:Y:S02]  /*0940*/  LEA.HI.X R18, R18, UR7, R35, 0x2, P4 ;  /* 0x0000000712127c11 */ /* 0x000fe4000a0f1423 */
[----:B---3--:R-:W-:Y:S01]  /*0950*/  SEL R37, R9, RZ, !P1 ;  /* 0x000000ff09257207 */ /* 0x008fe20004800000 */
[----:B------:R-:W-:Y:S01]  /*0960*/  IMAD.WIDE R34, R14, 0x4, R32 ;  /* 0x000000040e227825 */ /* 0x000fe200078e0220 */
[----:B------:R-:W-:-:S02]  /*0970*/  IADD3 R16, P2, P3, R12, R19, R17 ;  /* 0x000000130c107210 */ /* 0x000fc40007b5e011 */
[----:B------:R-:W-:Y:S02]  /*0980*/  SEL R30, R8, RZ, !P1 ;  /* 0x000000ff081e7207 */ /* 0x000fe40004800000 */
[----:B------:R-:W-:Y:S02]  /*0990*/  SHF.R.U32.HI R33, RZ, 0x18, R37 ;  /* 0x00000018ff217819 */ /* 0x000fe40000011625 */
[----:B------:R-:W-:Y:S02]  /*09a0*/  IADD3.X R17, R13, R18, RZ, P2, P3 ;  /* 0x000000120d117210 */ /* 0x000fe400017e64ff */
[C---:B------:R-:W-:Y:S02]  /*09b0*/  LEA R18, P2, R30.reuse, UR6, 0x2 ;  /* 0x000000061e127c11 */ /* 0x040fe4000f8410ff */
[----:B------:R-:W-:Y:S01]  /*09c0*/  LOP3.LUT R33, R33, 0x80, RZ, 0xc0, !PT ;  /* 0x0000008021217812 */ /* 0x000fe200078ec0ff */
[----:B------:R-:W-:Y:S01]  /*09d0*/  IMAD.WIDE R8, R15, 0x4, R16 ;  /* 0x000000040f087825 */ /* 0x000fe200078e0210 */
[----:B------:R-:W-:-:S02]  /*09e0*/  LEA.HI.X R30, R30, UR7, R37, 0x2, P2 ;  /* 0x000000071e1e7c11 */ /* 0x000fc400090f1425 */
[----:B------:R-:W-:Y:S02]  /*09f0*/  IADD3 R16, P2, P3, R12, R18, R33 ;  /* 0x000000120c107210 */ /* 0x000fe40007b5e021 */
[----:B------:R-:W0:Y:S02]  /*0a00*/  LDC.64 R32, c[0x0][0x230] ;  /* 0x00008c00ff207b82 */ /* 0x000e240000000a00 */
[----:B------:R-:W-:Y:S02]  /*0a10*/  IADD3.X R17, R13, R30, RZ, P2, P3 ;  /* 0x0000001e0d117210 */ /* 0x000fe400017e64ff */
[----:B------:R-:W-:Y:S01]  /*0a20*/  SEL R10, R10, RZ, !P1 ;  /* 0x000000ff0a0a7207 */ /* 0x000fe20004800000 */
[----:B------:R-:W-:Y:S02]  /*0a30*/  IMAD.MOV.U32 R18, RZ, RZ, RZ ;  /* 0x000000ffff127224 */ /* 0x000fe400078e00ff */
[----:B------:R-:W-:Y:S01]  /*0a40*/  IMAD.WIDE R16, R15, 0x4, R16 ;  /* 0x000000040f107825 */ /* 0x000fe200078e0210 */
[----:B------:R-:W-:-:S02]  /*0a50*/  SEL R11, R11, RZ, !P1 ;  /* 0x000000ff0b0b7207 */ /* 0x000fc40004800000 */
[----:B------:R-:W-:Y:S01]  /*0a60*/  LEA R36, P2, R10, UR6, 0x2 ;  /* 0x000000060a247c11 */ /* 0x000fe2000f8410ff */
[----:B------:R-:W-:Y:S02]  /*0a70*/  IMAD.MOV.U32 R19, RZ, RZ, RZ ;  /* 0x000000ffff137224 */ /* 0x000fe400078e00ff */
[----:B------:R-:W-:Y:S01]  /*0a80*/  IMAD.WIDE R8, R14, 0x4, R8 ;  /* 0x000000040e087825 */ /* 0x000fe200078e0208 */
[----:B------:R-:W-:-:S03]  /*0a90*/  SHF.R.U32.HI R37, RZ, 0x18, R11 ;  /* 0x00000018ff257819 */ /* 0x000fc6000001160b */
[----:B------:R-:W-:Y:S01]  /*0aa0*/  IMAD.WIDE R38, R14, 0x4, R16 ;  /* 0x000000040e267825 */ /* 0x000fe200078e0210 */
[----:B------:R1:W2:Y:S01]  /*0ab0*/  @!P1 LDG.E.EL R18, desc[UR4][R8.64] ;  /* 0x0000000408129981 */ /* 0x0002a2000c2e1900 */
[----:B------:R-:W-:Y:S02]  /*0ac0*/  LEA.HI.X R16, R10, UR7, R11, 0x2, P2 ;  /* 0x000000070a107c11 */ /* 0x000fe400090f140b */
[----:B------:R-:W-:Y:S01]  /*0ad0*/  CS2R R10, SRZ ;  /* 0x00000000000a7805 */ /* 0x000fe2000001ff00 */
[----:B------:R0:W3:Y:S01]  /*0ae0*/  @!P1 LDG.E.EL R19, desc[UR4][R34.64] ;  /* 0x0000000422139981 */ /* 0x0000e2000c2e1900 */
[----:B-1----:R-:W-:Y:S01]  /*0af0*/  CS2R R8, SRZ ;  /* 0x0000000000087805 */ /* 0x002fe2000001ff00 */
[----:B0-----:R-:W-:-:S05]  /*0b00*/  IMAD.WIDE R34, R29, 0x8, R32 ;  /* 0x000000081d227825 */ /* 0x001fca00078e0220 */
[----:B------:R-:W2:Y:S01]  /*0b10*/  @!P0 LDG.E.EL.128 R8, desc[UR4][R34.64] ;  /* 0x0000000422088981 */ /* 0x000ea2000c2e1d00 */
[----:B------:R-:W-:-:S04]  /*0b20*/  LOP3.LUT R37, R37, 0x80, RZ, 0xc0, !PT ;  /* 0x0000008025257812 */ /* 0x000fc800078ec0ff */
[----:B------:R-:W-:-:S04]  /*0b30*/  IADD3 R36, P2, P3, R12, R36, R37 ;  /* 0x000000240c247210 */ /* 0x000fc80007b5e025 */
[----:B------:R-:W-:-:S03]  /*0b40*/  IADD3.X R37, R13, R16, RZ, P2, P3 ;  /* 0x000000100d257210 */ /* 0x000fc600017e64ff */
[----:B------:R-:W-:-:S04]  /*0b50*/  IMAD.WIDE R36, R15, 0x4, R36 ;  /* 0x000000040f247825 */ /* 0x000fc800078e0224 */
[----:B------:R-:W-:Y:S02]  /*0b60*/  IMAD.MOV.U32 R16, RZ, RZ, RZ ;  /* 0x000000ffff107224 */ /* 0x000fe400078e00ff */
[----:B------:R-:W-:Y:S01]  /*0b70*/  IMAD.WIDE R14, R14, 0x4, R36 ;  /* 0x000000040e0e7825 */ /* 0x000fe200078e0224 */
[----:B------:R-:W-:-:S04]  /*0b80*/  SHF.R.S32.HI R36, RZ, 0x1f, R5 ;  /* 0x0000001fff247819 */ /* 0x000fc80000011405 */
[----:B------:R-:W-:Y:S01]  /*0b90*/  LEA.HI R36, R36, R5, RZ, 0x13 ;  /* 0x0000000524247211 */ /* 0x000fe200078f98ff */
[----:B------:R0:W3:Y:S01]  /*0ba0*/  @!P1 LDG.E.EL R16, desc[UR4][R14.64] ;  /* 0x000000040e109981 */ /* 0x0000e2000c2e1900 */
[----:B------:R-:W-:-:S04]  /*0bb0*/  IMAD.WIDE R32, R22, 0x8, R32 ;  /* 0x0000000816207825 */ /* 0x000fc800078e0220 */
[----:B0-----:R-:W-:Y:S01]  /*0bc0*/  IMAD.MOV.U32 R14, RZ, RZ, RZ ;  /* 0x000000ffff0e7224 */ /* 0x001fe200078e00ff */
[----:B--2---:R-:W-:Y:S02]  /*0bd0*/  SEL R29, R9, RZ, !P0 ;  /* 0x000000ff091d7207 */ /* 0x004fe40004000000 */
[----:B------:R-:W-:Y:S02]  /*0be0*/  SEL R30, R8, RZ, !P0 ;  /* 0x000000ff081e7207 */ /* 0x000fe40004000000 */
[----:B------:R-:W-:Y:S02]  /*0bf0*/  SHF.R.U32.HI R9, RZ, 0x18, R29 ;  /* 0x00000018ff097819 */ /* 0x000fe4000001161d */
[----:B------:R-:W-:Y:S02]  /*0c00*/  LEA R8, P2, R30, UR6, 0x2 ;  /* 0x000000061e087c11 */ /* 0x000fe4000f8410ff */
[----:B------:R-:W-:Y:S02]  /*0c10*/  LOP3.LUT R9, R9, 0x80, RZ, 0xc0, !PT ;  /* 0x0000008009097812 */ /* 0x000fe400078ec0ff */
[----:B------:R-:W-:-:S02]  /*0c20*/  SEL R15, R11, RZ, !P0 ;  /* 0x000000ff0b0f7207 */ /* 0x000fc40004000000 */
[----:B------:R-:W-:Y:S02]  /*0c30*/  LEA.HI.X R30, R30, UR7, R29, 0x2, P2 ;  /* 0x000000071e1e7c11 */ /* 0x000fe400090f141d */
[----:B------:R-:W-:Y:S02]  /*0c40*/  IADD3 R8, P2, P3, R26, R8, R9 ;  /* 0x000000081a087210 */ /* 0x000fe40007b5e009 */
[----:B------:R-:W-:Y:S02]  /*0c50*/  SHF.R.S32.HI R29, RZ, 0x13, R36 ;  /* 0x00000013ff1d7819 */ /* 0x000fe40000011424 */
[----:B------:R-:W-:Y:S02]  /*0c60*/  SEL R36, R10, RZ, !P0 ;  /* 0x000000ff0a247207 */ /* 0x000fe40004000000 */
[----:B------:R-:W-:Y:S02]  /*0c70*/  SHF.R.U32.HI R11, RZ, 0x18, R15 ;  /* 0x00000018ff0b7819 */ /* 0x000fe4000001160f */
[----:B------:R-:W-:-:S02]  /*0c80*/  IADD3.X R9, R27, R30, RZ, P2, P3 ;  /* 0x0000001e1b097210 */ /* 0x000fc400017e64ff */
[----:B------:R-:W-:Y:S02]  /*0c90*/  LEA R10, P2, R36, UR6, 0x2 ;  /* 0x00000006240a7c11 */ /* 0x000fe4000f8410ff */
[----:B------:R-:W-:Y:S01]  /*0ca0*/  LOP3.LUT R11, R11, 0x80, RZ, 0xc0, !PT ;  /* 0x000000800b0b7812 */ /* 0x000fe200078ec0ff */
[----:B------:R-:W-:Y:S01]  /*0cb0*/  IMAD.SHL.U32 R30, R4, 0x400, RZ ;  /* 0x00000400041e7824 */ /* 0x000fe200078e00ff */
[----:B------:R-:W-:Y:S02]  /*0cc0*/  LEA.HI.X R36, R36, UR7, R15, 0x2, P2 ;  /* 0x0000000724247c11 */ /* 0x000fe400090f140f */
[----:B------:R-:W-:Y:S01]  /*0cd0*/  IADD3 R10, P2, P3, R26, R10, R11 ;  /* 0x0000000a1a0a7210 */ /* 0x000fe20007b5e00b */
[----:B------:R-:W-:-:S03]  /*0ce0*/  IMAD.WIDE R8, R30, 0x4, R8 ;  /* 0x000000041e087825 */ /* 0x000fc600078e0208 */
[----:B------:R-:W-:Y:S01]  /*0cf0*/  IADD3.X R11, R27, R36, RZ, P2, P3 ;  /* 0x000000241b0b7210 */ /* 0x000fe200017e64ff */
[----:B------:R-:W-:Y:S02]  /*0d00*/  IMAD.U32 R29, R29, 0x10000, RZ ;  /* 0x000100001d1d7824 */ /* 0x000fe400078e00ff */
[----:B------:R-:W-:-:S04]  /*0d10*/  IMAD.WIDE R10, R30, 0x4, R10 ;  /* 0x000000041e0a7825 */ /* 0x000fc800078e020a */
[----:B------:R-:W-:-:S04]  /*0d20*/  IMAD.WIDE R8, R29, 0x4, R8 ;  /* 0x000000041d087825 */ /* 0x000fc800078e0208 */
[----:B------:R-:W-:Y:S01]  /*0d30*/  IMAD.WIDE R36, R29, 0x4, R10 ;  /* 0x000000041d247825 */ /* 0x000fe200078e020a */
[----:B------:R0:W2:Y:S01]  /*0d40*/  @!P0 LDG.E.EL R14, desc[UR4][R8.64] ;  /* 0x00000004080e8981 */ /* 0x0000a2000c2e1900 */
[----:B------:R-:W-:Y:S02]  /*0d50*/  CS2R R10, SRZ ;  /* 0x00000000000a7805 */ /* 0x000fe4000001ff00 */
[----:B0-----:R-:W-:-:S06]  /*0d60*/  CS2R R8, SRZ ;  /* 0x0000000000087805 */ /* 0x001fcc000001ff00 */
[----:B------:R-:W2:Y:S01]  /*0d70*/  @!P0 LDG.E.EL.128 R8, desc[UR4][R32.64] ;  /* 0x0000000420088981 */ /* 0x000ea2000c2e1d00 */
[----:B------:R-:W-:Y:S01]  /*0d80*/  IMAD.SHL.U32 R28, R28, 0x40000, RZ ;  /* 0x000400001c1c7824 */ /* 0x000fe200078e00ff */
[----:B------:R-:W-:-:S04]  /*0d90*/  LOP3.LUT R22, R31, 0xfff80000, RZ, 0xc0, !PT ;  /* 0xfff800001f167812 */ /* 0x000fc800078ec0ff */
[----:B------:R-:W-:Y:S01]  /*0da0*/  IADD3 R22, R28, R25, -R22 ;  /* 0x000000191c167210 */ /* 0x000fe20007ffe816 */
[----:B------:R-:W-:-:S06]  /*0db0*/  IMAD.MOV.U32 R15, RZ, RZ, RZ ;  /* 0x000000ffff0f7224 */ /* 0x000fcc00078e00ff */
[----:B------:R0:W3:Y:S01]  /*0dc0*/  @!P0 LDG.E.EL R15, desc[UR4][R36.64] ;  /* 0x00000004240f8981 */ /* 0x0000e2000c2e1900 */
[----:B--2---:R-:W-:Y:S02]  /*0dd0*/  SEL R28, R8, RZ, !P0 ;  /* 0x000000ff081c7207 */ /* 0x004fe40004000000 */
[----:B------:R-:W-:Y:S02]  /*0de0*/  SEL R9, R9, RZ, !P0 ;  /* 0x000000ff09097207 */ /* 0x000fe40004000000 */
[----:B------:R-:W-:-:S04]  /*0df0*/  LEA R8, P2, R28, UR6, 0x2 ;  /* 0x000000061c087c11 */ /* 0x000fc8000f8410ff */
[--C-:B------:R-:W-:Y:S02]  /*0e00*/  LEA.HI.X R28, R28, UR7, R9.reuse, 0x2, P2 ;  /* 0x000000071c1c7c11 */ /* 0x100fe400090f1409 */
[----:B------:R-:W-:-:S04]  /*0e10*/  SHF.R.U32.HI R9, RZ, 0x18, R9 ;  /* 0x00000018ff097819 */ /* 0x000fc80000011609 */
[----:B------:R-:W-:Y:S02]  /*0e20*/  LOP3.LUT R9, R9, 0x80, RZ, 0xc0, !PT ;  /* 0x0000008009097812 */ /* 0x000fe400078ec0ff */
[----:B------:R-:W-:Y:S02]  /*0e30*/  SEL R31, R11, RZ, !P0 ;  /* 0x000000ff0b1f7207 */ /* 0x000fe40004000000 */
[----:B------:R-:W-:Y:S02]  /*0e40*/  IADD3 R8, P2, P3, R26, R8, R9 ;  /* 0x000000081a087210 */ /* 0x000fe40007b5e009 */
[----:B------:R-:W-:Y:S02]  /*0e50*/  SEL R10, R10, RZ, !P0 ;  /* 0x000000ff0a0a7207 */ /* 0x000fe40004000000 */
[----:B------:R-:W-:Y:S02]  /*0e60*/  IADD3.X R9, R27, R28, RZ, P2, P3 ;  /* 0x0000001c1b097210 */ /* 0x000fe400017e64ff */
[----:B------:R-:W-:-:S02]  /*0e70*/  SHF.R.U32.HI R28, RZ, 0x18, R31 ;  /* 0x00000018ff1c7819 */ /* 0x000fc4000001161f */
[----:B------:R-:W-:Y:S02]  /*0e80*/  LEA R11, P4, R10, UR6, 0x2 ;  /* 0x000000060a0b7c11 */ /* 0x000fe4000f8810ff */
[----:B------:R-:W-:Y:S01]  /*0e90*/  LOP3.LUT R28, R28, 0x80, RZ, 0xc0, !PT ;  /* 0x000000801c1c7812 */ /* 0x000fe200078ec0ff */
[----:B------:R-:W-:Y:S01]  /*0ea0*/  IMAD.WIDE R8, R30, 0x4, R8 ;  /* 0x000000041e087825 */ /* 0x000fe200078e0208 */
[----:B------:R-:W-:Y:S02]  /*0eb0*/  LEA.HI.X R10, R10, UR7, R31, 0x2, P4 ;  /* 0x000000070a0a7c11 */ /* 0x000fe4000a0f141f */
[----:B------:R-:W-:Y:S01]  /*0ec0*/  IADD3 R26, P2, P3, R26, R11, R28 ;  /* 0x0000000b1a1a7210 */ /* 0x000fe20007b5e01c */
[----:B0-----:R-:W-:-:S03]  /*0ed0*/  IMAD.WIDE R36, R29, 0x4, R8 ;  /* 0x000000041d247825 */ /* 0x001fc600078e0208 */
[----:B------:R-:W-:Y:S02]  /*0ee0*/  IADD3.X R27, R27, R10, RZ, P2, P3 ;  /* 0x0000000a1b1b7210 */ /* 0x000fe400017e64ff */
[----:B------:R-:W-:Y:S02]  /*0ef0*/  CS2R R8, SRZ ;  /* 0x0000000000087805 */ /* 0x000fe4000001ff00 */
[----:B------:R-:W-:-:S06]  /*0f00*/  CS2R R10, SRZ ;  /* 0x00000000000a7805 */ /* 0x000fcc000001ff00 */
[----:B------:R0:W2:Y:S01]  /*0f10*/  @!P1 LDG.E.EL.128 R8, desc[UR4][R34.64] ;  /* 0x0000000422089981 */ /* 0x0000a2000c2e1d00 */
[----:B------:R-:W-:-:S04]  /*0f20*/  IMAD.WIDE R30, R30, 0x4, R26 ;  /* 0x000000041e1e7825 */ /* 0x000fc800078e021a */
[----:B------:R-:W-:Y:S02]  /*0f30*/  IMAD.MOV.U32 R28, RZ, RZ, RZ ;  /* 0x000000ffff1c7224 */ /* 0x000fe400078e00ff */
[----:B------:R-:W-:-:S04]  /*0f40*/  IMAD.WIDE R30, R29, 0x4, R30 ;  /* 0x000000041d1e7825 */ /* 0x000fc800078e021e */
[----:B------:R-:W3:Y:S01]  /*0f50*/  @!P0 LDG.E.EL R28, desc[UR4][R36.64] ;  /* 0x00000004241c8981 */ /* 0x000ee2000c2e1900 */
[----:B------:R-:W-:-:S06]  /*0f60*/  IMAD.MOV.U32 R29, RZ, RZ, RZ ;  /* 0x000000ffff1d7224 */ /* 0x000fcc00078e00ff */
[----:B------:R1:W3:Y:S01]  /*0f70*/  @!P0 LDG.E.EL R29, desc[UR4][R30.64] ;  /* 0x000000041e1d8981 */ /* 0x0002e2000c2e1900 */
[----:B0-----:R-:W-:Y:S02]  /*0f80*/  IMAD.SHL.U32 R35, R0, 0x400, RZ ;  /* 0x0000040000237824 */ /* 0x001fe400078e00ff */
[----:B-1----:R-:W-:Y:S01]  /*0f90*/  IMAD.MOV.U32 R30, RZ, RZ, RZ ;  /* 0x000000ffff1e7224 */ /* 0x002fe200078e00ff */
[----:B--2---:R-:W-:Y:S02]  /*0fa0*/  SEL R27, R9, RZ, !P1 ;  /* 0x000000ff091b7207 */ /* 0x004fe40004800000 */
[----:B------:R-:W-:Y:S02]  /*0fb0*/  SEL R26, R8, RZ, !P1 ;  /* 0x000000ff081a7207 */ /* 0x000fe40004800000 */
[----:B------:R-:W-:Y:S02]  /*0fc0*/  SHF.R.U32.HI R9, RZ, 0x18, R27 ;  /* 0x00000018ff097819 */ /* 0x000fe4000001161b */
[----:B------:R-:W-:-:S02]  /*0fd0*/  LEA R8, P2, R26, UR6, 0x2 ;  /* 0x000000061a087c11 */ /* 0x000fc4000f8410ff */
[----:B------:R-:W-:Y:S02]  /*0fe0*/  LOP3.LUT R9, R9, 0x80, RZ, 0xc0, !PT ;  /* 0x0000008009097812 */ /* 0x000fe400078ec0ff */
[----:B------:R-:W-:Y:S01]  /*0ff0*/  LEA.HI.X R36, R26, UR7, R27, 0x2, P2 ;  /* 0x000000071a247c11 */ /* 0x000fe200090f141b */
[----:B------:R-:W-:Y:S01]  /*1000*/  VIADD R26, R5, 0x200 ;  /* 0x00000200051a7836 */ /* 0x000fe20000000000 */
[----:B------:R-:W-:Y:S02]  /*1010*/  IADD3 R8, P2, P3, R12, R8, R9 ;  /* 0x000000080c087210 */ /* 0x000fe40007b5e009 */
[----:B------:R-:W-:Y:S02]  /*1020*/  SHF.R.S32.HI R9, RZ, 0x1f, R25 ;  /* 0x0000001fff097819 */ /* 0x000fe40000011419 */
[----:B------:R-:W-:Y:S02]  /*1030*/  SEL R31, R11, RZ, !P1 ;  /* 0x000000ff0b1f7207 */ /* 0x000fe40004800000 */
[----:B------:R-:W-:-:S02]  /*1040*/  LEA.HI R27, R9, R25, RZ, 0xc ;  /* 0x00000019091b7211 */ /* 0x000fc400078f60ff */
[----:B------:R-:W-:Y:S02]  /*1050*/  LEA.HI R25, R9, R26, RZ, 0x13 ;  /* 0x0000001a09197211 */ /* 0x000fe400078f98ff */
[----:B------:R-:W-:Y:S02]  /*1060*/  IADD3.X R9, R13, R36, RZ, P2, P3 ;  /* 0x000000240d097210 */ /* 0x000fe400017e64ff */
[----:B------:R-:W-:Y:S02]  /*1070*/  SEL R36, R10, RZ, !P1 ;  /* 0x000000ff0a247207 */ /* 0x000fe40004800000 */
[----:B------:R-:W-:Y:S02]  /*1080*/  SHF.R.U32.HI R11, RZ, 0x18, R31 ;  /* 0x00000018ff0b7819 */ /* 0x000fe4000001161f */
[----:B------:R-:W-:Y:S02]  /*1090*/  LEA R10, P2, R36, UR6, 0x2 ;  /* 0x00000006240a7c11 */ /* 0x000fe4000f8410ff */
[----:B------:R-:W-:-:S02]  /*10a0*/  LOP3.LUT R11, R11, 0x80, RZ, 0xc0, !PT ;  /* 0x000000800b0b7812 */ /* 0x000fc400078ec0ff */
[----:B------:R-:W-:Y:S02]  /*10b0*/  LEA.HI.X R36, R36, UR7, R31, 0x2, P2 ;  /* 0x0000000724247c11 */ /* 0x000fe400090f141f */
[----:B------:R-:W-:Y:S02]  /*10c0*/  IADD3 R10, P2, P3, R12, R10, R11 ;  /* 0x0000000a0c0a7210 */ /* 0x000fe40007b5e00b */
[----:B------:R-:W-:Y:S01]  /*10d0*/  SHF.R.S32.HI R25, RZ, 0x13, R25 ;  /* 0x00000013ff197819 */ /* 0x000fe20000011419 */
[----:B------:R-:W-:Y:S01]  /*10e0*/  IMAD.WIDE R8, R35, 0x4, R8 ;  /* 0x0000000423087825 */ /* 0x000fe200078e0208 */
[----:B------:R-:W-:-:S03]  /*10f0*/  IADD3.X R11, R13, R36, RZ, P2, P3 ;  /* 0x000000240d0b7210 */ /* 0x000fc600017e64ff */
        /* <DEDUP_REMOVED lines=8> */
[----:B------:R-:W-:Y:S01]  /*1180*/  IMAD.MOV.U32 R17, RZ, RZ, RZ ;  /* 0x000000ffff117224 */ /* 0x000fe200078e00ff */
[----:B------:R-:W-:Y:S01]  /*1190*/  LOP3.LUT R24, R24, 0xfff80000, RZ, 0xc0, !PT ;  /* 0xfff8000018187812 */ /* 0x000fe200078ec0ff */
[----:B------:R-:W-:-:S04]  /*11a0*/  IMAD.SHL.U32 R23, R23, 0x40000, RZ ;  /* 0x0004000017177824 */ /* 0x000fc800078e00ff */
[----:B------:R2:W3:Y:S01]  /*11b0*/  @!P1 LDG.E.EL R17, desc[UR4][R38.64] ;  /* 0x0000000426119981 */ /* 0x0004e2000c2e1900 */
[----:B------:R-:W-:Y:S01]  /*11c0*/  IADD3 R23, R23, R5, -R24 ;  /* 0x0000000517177210 */ /* 0x000fe20007ffe818 */
[----:B------:R-:W-:-:S06]  /*11d0*/  IMAD.MOV.U32 R31, RZ, RZ, RZ ;  /* 0x000000ffff1f7224 */ /* 0x000fcc00078e00ff */
[----:B------:R0:W3:Y:S01]  /*11e0*/  @!P1 LDG.E.EL R31, desc[UR4][R36.64] ;  /* 0x00000004241f9981 */ /* 0x0000e2000c2e1900 */
[----:B--2---:R-:W-:Y:S02]  /*11f0*/  SEL R39, R9, RZ, !P1 ;  /* 0x000000ff09277207 */ /* 0x004fe40004800000 */
[----:B------:R-:W-:Y:S02]  /*1200*/  SEL R24, R8, RZ, !P1 ;  /* 0x000000ff08187207 */ /* 0x000fe40004800000 */
[----:B------:R-:W-:Y:S02]  /*1210*/  SHF.R.U32.HI R8, RZ, 0x18, R39 ;  /* 0x00000018ff087819 */ /* 0x000fe40000011627 */
[----:B------:R-:W-:Y:S02]  /*1220*/  LEA R9, P2, R24, UR6, 0x2 ;  /* 0x0000000618097c11 */ /* 0x000fe4000f8410ff */
[----:B------:R-:W-:Y:S02]  /*1230*/  LOP3.LUT R8, R8, 0x80, RZ, 0xc0, !PT ;  /* 0x0000008008087812 */ /* 0x000fe400078ec0ff */
[----:B------:R-:W-:-:S02]  /*1240*/  SEL R11, R11, RZ, !P1 ;  /* 0x000000ff0b0b7207 */ /* 0x000fc40004800000 */
[----:B------:R-:W-:Y:S02]  /*1250*/  LEA.HI.X R24, R24, UR7, R39, 0x2, P2 ;  /* 0x0000000718187c11 */ /* 0x000fe400090f1427 */
[----:B------:R-:W-:Y:S01]  /*1260*/  IADD3 R8, P2, P3, R12, R9, R8 ;  /* 0x000000090c087210 */ /* 0x000fe20007b5e008 */
[----:B------:R-:W1:Y:S01]  /*1270*/  LDC.64 R38, c[0x0][0x210] ;  /* 0x00008400ff267b82 */ /* 0x000e620000000a00 */
[----:B------:R-:W-:Y:S02]  /*1280*/  SEL R10, R10, RZ, !P1 ;  /* 0x000000ff0a0a7207 */ /* 0x000fe40004800000 */
[----:B------:R-:W-:Y:S02]  /*1290*/  SHF.R.U32.HI R9, RZ, 0x18, R11 ;  /* 0x00000018ff097819 */ /* 0x000fe4000001160b */
[----:B------:R-:W-:Y:S02]  /*12a0*/  LEA R32, P4, R10, UR6, 0x2 ;  /* 0x000000060a207c11 */ /* 0x000fe4000f8810ff */
[----:B------:R-:W-:-:S04]  /*12b0*/  LOP3.LUT R9, R9, 0x80, RZ, 0xc0, !PT ;  /* 0x0000008009097812 */ /* 0x000fc800078ec0ff */
[----:B------:R-:W-:Y:S02]  /*12c0*/  IADD3 R12, P5, P6, R12, R32, R9 ;  /* 0x000000200c0c7210 */ /* 0x000fe40007ebe009 */
[----:B------:R-:W-:Y:S02]  /*12d0*/  IADD3.X R9, R13, R24, RZ, P2, P3 ;  /* 0x000000180d097210 */ /* 0x000fe400017e64ff */
[----:B------:R-:W-:Y:S01]  /*12e0*/  LEA.HI.X R10, R10, UR7, R11, 0x2, P4 ;  /* 0x000000070a0a7c11 */ /* 0x000fe2000a0f140b */
[----:B------:R-:W-:Y:S01]  /*12f0*/  IMAD.MOV.U32 R32, RZ, RZ, RZ ;  /* 0x000000ffff207224 */ /* 0x000fe200078e00ff */
[----:B------:R-:W-:Y:S01]  /*1300*/  SHF.R.S32.HI R24, RZ, 0x1f, R5 ;  /* 0x0000001fff187819 */ /* 0x000fe20000011405 */
[----:B------:R-:W-:Y:S01]  /*1310*/  IMAD.WIDE R8, R35, 0x4, R8 ;  /* 0x0000000423087825 */ /* 0x000fe200078e0208 */
[----:B------:R-:W-:Y:S01]  /*1320*/  IADD3.X R13, R13, R10, RZ, P5, P6 ;  /* 0x0000000a0d0d7210 */ /* 0x000fe20002fec4ff */
[----:B------:R-:W-:Y:S02]  /*1330*/  ULDC.64 UR6, c[0x0][0x248] ;  /* 0x0000920000067ab9 */ /* 0x000fe40000000a00 */
[----:B------:R-:W-:-:S02]  /*1340*/  IMAD.WIDE R10, R34, 0x4, R8 ;  /* 0x00000004220a7825 */ /* 0x000fc400078e0208 */
[----:B------:R-:W2:Y:S01]  /*1350*/  LDC.64 R8, c[0x0][0x238] ;  /* 0x00008e00ff087b82 */ /* 0x000ea20000000a00 */
[----:B------:R-:W-:Y:S01]  /*1360*/  LEA.HI R33, R24, R5, RZ, 0x6 ;  /* 0x0000000518217211 */ /* 0x000fe200078f30ff */
[----:B------:R-:W-:Y:S01]  /*1370*/  IMAD.WIDE R12, R35, 0x4, R12 ;  /* 0x00000004230c7825 */ /* 0x000fe200078e020c */
[----:B------:R3:W4:Y:S02]  /*1380*/  @!P1 LDG.E.EL R32, desc[UR4][R10.64] ;  /* 0x000000040a209981 */ /* 0x000724000c2e1900 */
[----:B0-----:R-:W-:-:S05]  /*1390*/  LOP3.LUT R36, R33, 0xffffffc0, RZ, 0xc0, !PT ;  /* 0xffffffc021247812 */ /* 0x001fca00078ec0ff */
[----:B------:R-:W-:Y:S02]  /*13a0*/  IMAD.IADD R35, R5, 0x1, -R36 ;  /* 0x0000000105237824 */ /* 0x000fe400078e0a24 */
[----:B------:R-:W-:Y:S01]  /*13b0*/  IMAD.WIDE R12, R34, 0x4, R12 ;  /* 0x00000004220c7825 */ /* 0x000fe200078e020c */
[----:B---3--:R-:W-:-:S03]  /*13c0*/  CS2R R10, SRZ ;  /* 0x00000000000a7805 */ /* 0x008fc6000001ff00 */
[----:B--2---:R-:W-:Y:S01]  /*13d0*/  IMAD.WIDE R34, R35, 0x4, R8 ;  /* 0x0000000423227825 */ /* 0x004fe200078e0208 */
[----:B------:R-:W-:-:S06]  /*13e0*/  CS2R R8, SRZ ;  /* 0x0000000000087805 */ /* 0x000fcc000001ff00 */
[----:B------:R-:W2:Y:S01]  /*13f0*/  @!P0 LDG.E.EL.128 R8, desc[UR4][R34.64] ;  /* 0x0000000422088981 */ /* 0x000ea2000c2e1d00 */
[----:B-----5:R-:W-:Y:S02]  /*1400*/  SEL R21, R21, RZ, !P0 ;  /* 0x000000ff15157207 */ /* 0x020fe40004000000 */
[----:B------:R-:W-:Y:S02]  /*1410*/  SEL R14, R14, RZ, !P0 ;  /* 0x000000ff0e0e7207 */ /* 0x000fe40004000000 */
[----:B----4-:R-:W-:Y:S02]  /*1420*/  SEL R20, R20, RZ, !P0 ;  /* 0x000000ff14147207 */ /* 0x010fe40004000000 */
[----:B------:R-:W-:Y:S01]  /*1430*/  SEL R15, R15, RZ, !P0 ;  /* 0x000000ff0f0f7207 */ /* 0x000fe20004000000 */
[----:B------:R-:W-:Y:S02]  /*1440*/  IMAD.MOV.U32 R33, RZ, RZ, RZ ;  /* 0x000000ffff217224 */ /* 0x000fe400078e00ff */
[----:B------:R-:W-:-:S02]  /*1450*/  FADD R14, -R21, R14 ;  /* 0x0000000e150e7221 */ /* 0x000fc40000000100 */
[----:B------:R-:W-:Y:S02]  /*1460*/  FADD R15, -R20, R15 ;  /* 0x0000000f140f7221 */ /* 0x000fe40000000100 */
[----:B------:R0:W3:Y:S02]  /*1470*/  @!P1 LDG.E.EL R33, desc[UR4][R12.64] ;  /* 0x000000040c219981 */ /* 0x0000e4000c2e1900 */
[----:B0-----:R-:W-:Y:S02]  /*1480*/  CS2R R12, SRZ ;  /* 0x00000000000c7805 */ /* 0x001fe4000001ff00 */
[----:B--2---:R-:W-:Y:S02]  /*1490*/  SEL R8, R8, RZ, !P0 ;  /* 0x000000ff08087207 */ /* 0x004fe40004000000 */
[----:B------:R-:W-:-:S03]  /*14a0*/  SEL R9, R9, RZ, !P0 ;  /* 0x000000ff09097207 */ /* 0x000fc60004000000 */
[----:B------:R-:W-:Y:S02]  /*14b0*/  FFMA R21, R14, R8, R21 ;  /* 0x000000080e157223 */ /* 0x000fe40000000015 */
[----:B------:R-:W-:Y:S01]  /*14c0*/  FFMA R20, R15, R9, R20 ;  /* 0x000000090f147223 */ /* 0x000fe20000000014 */
[----:B------:R-:W-:-:S06]  /*14d0*/  CS2R R14, SRZ ;  /* 0x00000000000e7805 */ /* 0x000fcc000001ff00 */
[----:B------:R0:W2:Y:S02]  /*14e0*/  @!P1 LDG.E.EL.128 R12, desc[UR4][R34.64] ;  /* 0x00000004220c9981 */ /* 0x0000a4000c2e1d00 */
[----:B0-----:R-:W0:Y:S01]  /*14f0*/  LDC.64 R34, c[0x0][0x240] ;  /* 0x00009000ff227b82 */ /* 0x001e220000000a00 */
[----:B------:R-:W-:Y:S02]  /*1500*/  SEL R8, R6, RZ, !P0 ;  /* 0x000000ff06087207 */ /* 0x000fe40004000000 */
[----:B------:R-:W-:Y:S02]  /*1510*/  SEL R6, R7, RZ, !P0 ;  /* 0x000000ff07067207 */ /* 0x000fe40004000000 */
[----:B------:R-:W-:Y:S02]  /*1520*/  SEL R29, R29, RZ, !P0 ;  /* 0x000000ff1d1d7207 */ /* 0x000fe40004000000 */
[----:B------:R-:W-:Y:S02]  /*1530*/  SEL R19, R19, RZ, !P1 ;  /* 0x000000ff13137207 */ /* 0x000fe40004800000 */
[----:B------:R-:W-:-:S02]  /*1540*/  SEL R18, R18, RZ, !P1 ;  /* 0x000000ff12127207 */ /* 0x000fc40004800000 */
[----:B------:R-:W-:Y:S02]  /*1550*/  SEL R30, R30, RZ, !P1 ;  /* 0x000000ff1e1e7207 */ /* 0x000fe40004800000 */
[----:B------:R-:W-:Y:S01]  /*1560*/  SEL R31, R31, RZ, !P1 ;  /* 0x000000ff1f1f7207 */ /* 0x000fe20004800000 */
[----:B------:R-:W-:Y:S01]  /*1570*/  FADD R29, -R6, R29 ;  /* 0x0000001d061d7221 */ /* 0x000fe20000000100 */
[----:B------:R-:W-:Y:S01]  /*1580*/  SEL R11, R11, RZ, !P0 ;  /* 0x000000ff0b0b7207 */ /* 0x000fe20004000000 */
[----:B------:R-:W-:Y:S02]  /*1590*/  FADD R30, -R19, R30 ;  /* 0x0000001e131e7221 */ /* 0x000fe40000000100 */
[----:B------:R-:W-:Y:S01]  /*15a0*/  FADD R31, -R18, R31 ;  /* 0x0000001f121f7221 */ /* 0x000fe20000000100 */
[----:B------:R-:W-:Y:S01]  /*15b0*/  SEL R9, R28, RZ, !P0 ;  /* 0x000000ff1c097207 */ /* 0x000fe20004000000 */
[----:B------:R-:W-:Y:S01]  /*15c0*/  FFMA R6, R29, R11, R6 ;  /* 0x0000000b1d067223 */ /* 0x000fe20000000006 */
[----:B------:R-:W-:-:S03]  /*15d0*/  SEL R10, R10, RZ, !P0 ;  /* 0x000000ff0a0a7207 */ /* 0x000fc60004000000 */
[----:B------:R-:W-:Y:S01]  /*15e0*/  FADD R7, -R8, R9 ;  /* 0x0000000908077221 */ /* 0x000fe20000000100 */
[----:B------:R-:W-:-:S03]  /*15f0*/  SEL R17, R17, RZ, !P1 ;  /* 0x000000ff11117207 */ /* 0x000fc60004800000 */
[----:B------:R-:W-:Y:S01]  /*1600*/  FFMA R7, R7, R10, R8 ;  /* 0x0000000a07077223 */ /* 0x000fe20000000008 */
[----:B------:R-:W-:Y:S02]  /*1610*/  CS2R R8, SRZ ;  /* 0x0000000000087805 */ /* 0x000fe4000001ff00 */
[----:B------:R-:W-:Y:S02]  /*1620*/  CS2R R10, SRZ ;  /* 0x00000000000a7805 */ /* 0x000fe4000001ff00 */
[----:B--2---:R-:W-:Y:S02]  /*1630*/  SEL R12, R12, RZ, !P1 ;  /* 0x000000ff0c0c7207 */ /* 0x004fe40004800000 */
[----:B------:R-:W-:-:S03]  /*1640*/  SEL R13, R13, RZ, !P1 ;  /* 0x000000ff0d0d7207 */ /* 0x000fc60004800000 */
[----:B------:R-:W-:Y:S02]  /*1650*/  FFMA R29, R30, R12, R19 ;  /* 0x0000000c1e1d7223 */ /* 0x000fe40000000013 */
[----:B------:R-:W-:Y:S01]  /*1660*/  FFMA R28, R31, R13, R18 ;  /* 0x0000000d1f1c7223 */ /* 0x000fe20000000012 */
[----:B-1----:R-:W-:-:S04]  /*1670*/  IMAD.WIDE R12, R23, 0x4, R38 ;  /* 0x00000004170c7825 */ /* 0x002fc800078e0226 */
[----:B------:R-:W-:Y:S01]  /*1680*/  IMAD.MOV.U32 R23, RZ, RZ, RZ ;  /* 0x000000ffff177224 */ /* 0x000fe200078e00ff */
[----:B------:R-:W-:Y:S01]  /*1690*/  SEL R32, R32, RZ, !P1 ;  /* 0x000000ff20207207 */ /* 0x000fe20004800000 */
[----:B0-----:R-:W-:Y:S01]  /*16a0*/  IMAD.WIDE R18, R2, 0x4, R34 ;  /* 0x0000000402127825 */ /* 0x001fe200078e0222 */
[----:B------:R-:W-:Y:S02]  /*16b0*/  SEL R16, R16, RZ, !P1 ;  /* 0x000000ff10107207 */ /* 0x000fe40004800000 */
[----:B------:R-:W-:Y:S02]  /*16c0*/  CS2R R30, SRZ ;  /* 0x00000000001e7805 */ /* 0x000fe4000001ff00 */
[----:B---3--:R-:W-:Y:S01]  /*16d0*/  SEL R33, R33, RZ, !P1 ;  /* 0x000000ff21217207 */ /* 0x008fe20004800000 */
[----:B------:R0:W2:Y:S04]  /*16e0*/  @!P0 LDG.E.128 R8, desc[UR4][R12.64] ;  /* 0x000000040c088981 */ /* 0x0000a8000c1e1d00 */
[----:B------:R-:W3:Y:S01]  /*16f0*/  @!P0 LDG.E.EL R23, desc[UR4][R18.64] ;  /* 0x0000000412178981 */ /* 0x000ee2000c2e1900 */
[----:B------:R-:W-:Y:S01]  /*1700*/  IMAD.MOV.U32 R2, RZ, RZ, RZ ;  /* 0x000000ffff027224 */ /* 0x000fe200078e00ff */
[----:B------:R-:W-:Y:S01]  /*1710*/  SEL R14, R14, RZ, !P1 ;  /* 0x000000ff0e0e7207 */ /* 0x000fe20004800000 */
[----:B------:R-:W-:Y:S01]  /*1720*/  FADD R32, -R17, R32 ;  /* 0x0000002011207221 */ /* 0x000fe20000000100 */
[----:B------:R-:W-:Y:S01]  /*1730*/  SEL R15, R15, RZ, !P1 ;  /* 0x000000ff0f0f7207 */ /* 0x000fe20004800000 */
[----:B------:R-:W4:Y:S01]  /*1740*/  @!P0 LDG.E.EL R31, desc[UR4][R18.64] ;  /* 0x00000004121f8981 */ /* 0x000f22000c2e1900 */
[----:B0-----:R-:W-:Y:S01]  /*1750*/  FADD R13, -R16, R33 ;  /* 0x00000021100d7221 */ /* 0x001fe20000000100 */
[----:B------:R-:W-:-:S02]  /*1760*/  FFMA R33, R32, R14, R17 ;  /* 0x0000000e20217223 */ /* 0x000fc40000000011 */
[----:B------:R-:W5:Y:S01]  /*1770*/  @!P0 LDG.E.EL R2, desc[UR4][R18.64] ;  /* 0x0000000412028981 */ /* 0x000f62000c2e1900 */
[----:B------:R-:W-:-:S03]  /*1780*/  FFMA R32, R13, R15, R16 ;  /* 0x0000000f0d207223 */ /* 0x000fc60000000010 */
[----:B------:R0:W4:Y:S01]  /*1790*/  @!P0 LDG.E.EL R30, desc[UR4][R18.64] ;  /* 0x00000004121e8981 */ /* 0x000122000c2e1900 */
[----:B------:R-:W-:Y:S01]  /*17a0*/  IMAD.WIDE R16, R3, 0x4, R34 ;  /* 0x0000000403107825 */ /* 0x000fe200078e0222 */
[----:B------:R-:W-:-:S03]  /*17b0*/  CS2R R34, SRZ ;  /* 0x0000000000227805 */ /* 0x000fc6000001ff00 */
[----:B------:R-:W-:Y:S02]  /*17c0*/  IMAD.MOV.U32 R36, RZ, RZ, RZ ;  /* 0x000000ffff247224 */ /* 0x000fe400078e00ff */
[----:B------:R-:W-:Y:S01]  /*17d0*/  IMAD.MOV.U32 R3, RZ, RZ, RZ ;  /* 0x000000ffff037224 */ /* 0x000fe200078e00ff */
[----:B------:R-:W4:Y:S01]  /*17e0*/  @!P1 LDG.E.EL R35, desc[UR4][R16.64] ;  /* 0x0000000410239981 */ /* 0x000f22000c2e1900 */
[CC--:B0-----:R-:W-:Y:S02]  /*17f0*/  LEA.HI R18, R24.reuse, R5.reuse, RZ, 0xc ;  /* 0x0000000518127211 */ /* 0x0c1fe400078f60ff */
[----:B------:R-:W-:Y:S01]  /*1800*/  LEA.HI R24, R24, R5, RZ, 0x13 ;  /* 0x0000000518187211 */ /* 0x000fe200078f98ff */
[----:B------:R-:W4:Y:S01]  /*1810*/  @!P1 LDG.E.EL R36, desc[UR4][R16.64] ;  /* 0x0000000410249981 */ /* 0x000f22000c2e1900 */
[----:B------:R-:W-:Y:S02]  /*1820*/  LOP3.LUT R18, R18, 0xfffff000, RZ, 0xc0, !PT ;  /* 0xfffff00012127812 */ /* 0x000fe400078ec0ff */
[----:B------:R-:W-:Y:S01]  /*1830*/  SHF.R.S32.HI R24, RZ, 0x13, R24 ;  /* 0x00000013ff187819 */ /* 0x000fe20000011418 */
[----:B------:R-:W4:Y:S02]  /*1840*/  @!P1 LDG.E.EL R34, desc[UR4][R16.64] ;  /* 0x0000000410229981 */ /* 0x000f24000c2e1900 */
[----:B------:R-:W-:-:S02]  /*1850*/  IMAD.IADD R18, R5, 0x1, -R18 ;  /* 0x0000000105127824 */ /* 0x000fc400078e0a12 */
[----:B------:R0:W4:Y:S01]  /*1860*/  @!P1 LDG.E.EL R3, desc[UR4][R16.64] ;  /* 0x0000000410039981 */ /* 0x000122000c2e1900 */
[----:B------:R-:W-:Y:S01]  /*1870*/  IMAD.SHL.U32 R24, R24, 0x40000, RZ ;  /* 0x0004000018187824 */ /* 0x000fe200078e00ff */
[C---:B------:R-:W-:Y:S01]  /*1880*/  ISETP.GT.AND P2, PT, R4.reuse, 0x3f, PT ;  /* 0x0000003f0400780c */ /* 0x040fe20003f44270 */
[----:B0-----:R-:W-:-:S03]  /*1890*/  IMAD.SHL.U32 R17, R4, 0x1000, RZ ;  /* 0x0000100004117824 */ /* 0x001fc600078e00ff */
[--C-:B------:R-:W-:Y:S02]  /*18a0*/  SHF.R.S32.HI R4, RZ, 0x1f, R24.reuse ;  /* 0x0000001fff047819 */ /* 0x100fe40000011418 */
[----:B------:R-:W-:Y:S02]  /*18b0*/  LOP3.LUT R27, R27, 0xfffff000, RZ, 0xc0, !PT ;  /* 0xfffff0001b1b7812 */ /* 0x000fe400078ec0ff */
[----:B------:R-:W-:Y:S02]  /*18c0*/  IADD3 R16, P3, P4, R17, R18, R24 ;  /* 0x0000001211107210 */ /* 0x000fe40007c7e018 */
[----:B------:R-:W-:Y:S02]  /*18d0*/  SHF.R.S32.HI R18, RZ, 0x1f, R18 ;  /* 0x0000001fff127819 */ /* 0x000fe40000011412 */
[----:B------:R-:W-:Y:S01]  /*18e0*/  SHF.R.S32.HI R17, RZ, 0x1f, R17 ;  /* 0x0000001fff117819 */ /* 0x000fe20000011411 */
[----:B------:R-:W-:-:S03]  /*18f0*/  IMAD.IADD R26, R26, 0x1, -R27 ;  /* 0x000000011a1a7824 */ /* 0x000fc600078e0a1b */
[----:B------:R-:W-:Y:S01]  /*1900*/  IADD3.X R17, R17, R18, R4, P3, P4 ;  /* 0x0000001211117210 */ /* 0x000fe20001fe8404 */
[----:B------:R-:W-:Y:S02]  /*1910*/  IMAD.SHL.U32 R4, R25, 0x40000, RZ ;  /* 0x0004000019047824 */ /* 0x000fe400078e00ff */
[----:B------:R-:W-:Y:S01]  /*1920*/  IMAD.SHL.U32 R19, R0, 0x1000, RZ ;  /* 0x0000100000137824 */ /* 0x000fe200078e00ff */
[----:B------:R-:W-:Y:S02]  /*1930*/  CS2R R12, SRZ ;  /* 0x00000000000c7805 */ /* 0x000fe4000001ff00 */
[----:B------:R-:W-:Y:S02]  /*1940*/  CS2R R14, SRZ ;  /* 0x00000000000e7805 */ /* 0x000fe4000001ff00 */
[----:B------:R-:W-:Y:S01]  /*1950*/  SHF.R.S32.HI R18, RZ, 0x1f, R4 ;  /* 0x0000001fff127819 */ /* 0x000fe20000011404 */
[----:B------:R-:W-:Y:S01]  /*1960*/  IMAD.WIDE R38, R22, 0x4, R38 ;  /* 0x0000000416267825 */ /* 0x000fe200078e0226 */
[----:B------:R-:W-:-:S02]  /*1970*/  IADD3 R4, P3, P4, R19, R26, R4 ;  /* 0x0000001a13047210 */ /* 0x000fc40007c7e004 */
[----:B------:R-:W-:Y:S02]  /*1980*/  SHF.R.S32.HI R26, RZ, 0x1f, R26 ;  /* 0x0000001fff1a7819 */ /* 0x000fe4000001141a */
[----:B------:R-:W-:Y:S01]  /*1990*/  SHF.R.S32.HI R25, RZ, 0x1f, R19 ;  /* 0x0000001fff197819 */ /* 0x000fe20000011413 */
[----:B------:R0:W4:Y:S03]  /*19a0*/  @!P1 LDG.E.128 R12, desc[UR4][R38.64] ;  /* 0x00000004260c9981 */ /* 0x000126000c1e1d00 */
[----:B------:R-:W-:Y:S02]  /*19b0*/  IADD3.X R25, R25, R26, R18, P3, P4 ;  /* 0x0000001a19197210 */ /* 0x000fe40001fe8412 */
[----:B------:R-:W-:Y:S02]  /*19c0*/  CS2R R18, SRZ ;  /* 0x0000000000127805 */ /* 0x000fe4000001ff00 */
[----:B0-----:R-:W-:-:S04]  /*19d0*/  LEA R38, P3, R16, UR6, 0x2 ;  /* 0x0000000610267c11 */ /* 0x001fc8000f8610ff */
[----:B------:R-:W-:Y:S02]  /*19e0*/  LEA.HI.X R39, R16, UR7, R17, 0x2, P3 ;  /* 0x0000000710277c11 */ /* 0x000fe400098f1411 */
[----:B------:R-:W-:Y:S02]  /*19f0*/  CS2R R16, SRZ ;  /* 0x0000000000107805 */ /* 0x000fe4000001ff00 */
[----:B------:R-:W-:Y:S02]  /*1a00*/  ISETP.GT.AND P3, PT, R0, 0x3f, PT ;  /* 0x0000003f0000780c */ /* 0x000fe40003f64270 */
[----:B------:R-:W-:Y:S02]  /*1a10*/  LEA R22, P4, R4, UR6, 0x2 ;  /* 0x0000000604167c11 */ /* 0x000fe4000f8810ff */
[----:B------:R-:W-:Y:S01]  /*1a20*/  CS2R R26, SRZ ;  /* 0x00000000001a7805 */ /* 0x000fe2000001ff00 */
[----:B------:R-:W4:Y:S01]  /*1a30*/  @P2 LDG.E.128 R16, desc[UR4][R38.64+-0x100000] ;  /* 0xf000000426102981 */ /* 0x000f22000c1e1d00 */
[----:B---3--:R-:W-:-:S02]  /*1a40*/  SEL R0, R23, RZ, !P0 ;  /* 0x000000ff17007207 */ /* 0x008fc40004000000 */
[----:B------:R-:W-:Y:S02]  /*1a50*/  LEA.HI.X R23, R4, UR7, R25, 0x2, P4 ;  /* 0x0000000704177c11 */ /* 0x000fe4000a0f1419 */
[----:B------:R-:W-:-:S06]  /*1a60*/  CS2R R24, SRZ ;  /* 0x0000000000187805 */ /* 0x000fcc000001ff00 */
[----:B------:R-:W3:Y:S01]  /*1a70*/  @P3 LDG.E.128 R24, desc[UR4][R22.64+-0x100000] ;  /* 0xf000000416183981 */ /* 0x000ee2000c1e1d00 */
[----:B--2---:R-:W-:-:S05]  /*1a80*/  SEL R8, R8, RZ, !P0 ;  /* 0x000000ff08087207 */ /* 0x004fca0004000000 */
[----:B------:R-:W-:-:S04]  /*1a90*/  FADD R21, -R8, R21 ;  /* 0x0000001508157221 */ /* 0x000fc80000000100 */
[----:B------:R-:W-:Y:S01]  /*1aa0*/  FFMA R0, R21, R0, R8 ;  /* 0x0000000015007223 */ /* 0x000fe20000000008 */
[----:B------:R-:W-:Y:S02]  /*1ab0*/  SEL R21, R9, RZ, !P0 ;  /* 0x000000ff09157207 */ /* 0x000fe40004000000 */
[----:B------:R-:W0:Y:S01]  /*1ac0*/  LDC.64 R8, c[0x0][0x250] ;  /* 0x00009400ff087b82 */ /* 0x000e220000000a00 */
[----:B-----5:R-:W-:Y:S02]  /*1ad0*/  SEL R4, R2, RZ, !P0 ;  /* 0x000000ff02047207 */ /* 0x020fe40004000000 */
[----:B------:R-:W-:Y:S01]  /*1ae0*/  FADD R2, -R21, R20 ;  /* 0x0000001415027221 */ /* 0x000fe20000000100 */
[----:B------:R-:W-:-:S03]  /*1af0*/  SEL R10, R10, RZ, !P0 ;  /* 0x000000ff0a0a7207 */ /* 0x000fc60004000000 */
[----:B------:R-:W-:Y:S01]  /*1b00*/  FFMA R2, R2, R4, R21 ;  /* 0x0000000402027223 */ /* 0x000fe20000000015 */
[----:B------:R-:W-:Y:S01]  /*1b10*/  SEL R21, R11, RZ, !P0 ;  /* 0x000000ff0b157207 */ /* 0x000fe20004000000 */
[----:B------:R-:W-:Y:S01]  /*1b20*/  FADD R7, -R10, R7 ;  /* 0x000000070a077221 */ /* 0x000fe20000000100 */
[----:B----4-:R-:W-:Y:S02]  /*1b30*/  SEL R11, R31, RZ, !P0 ;  /* 0x000000ff1f0b7207 */ /* 0x010fe40004000000 */
[----:B------:R-:W-:Y:S01]  /*1b40*/  SEL R30, R30, RZ, !P0 ;  /* 0x000000ff1e1e7207 */ /* 0x000fe20004000000 */
[----:B------:R-:W-:Y:S02]  /*1b50*/  FADD R6, -R21, R6 ;  /* 0x0000000615067221 */ /* 0x000fe40000000100 */
[----:B------:R-:W-:Y:S02]  /*1b60*/  FFMA R11, R7, R11, R10 ;  /* 0x0000000b070b7223 */ /* 0x000fe4000000000a */
[----:B------:R-:W-:Y:S01]  /*1b70*/  FFMA R10, R6, R30, R21 ;  /* 0x0000001e060a7223 */ /* 0x000fe20000000015 */
[----:B------:R-:W-:-:S02]  /*1b80*/  SEL R36, R36, RZ, !P1 ;  /* 0x000000ff24247207 */ /* 0x000fc40004800000 */
[----:B------:R-:W-:Y:S02]  /*1b90*/  SEL R35, R35, RZ, !P1 ;  /* 0x000000ff23237207 */ /* 0x000fe40004800000 */
[----:B------:R-:W-:Y:S01]  /*1ba0*/  SEL R34, R34, RZ, !P1 ;  /* 0x000000ff22227207 */ /* 0x000fe20004800000 */
[----:B0-----:R-:W-:Y:S01]  /*1bb0*/  IMAD.WIDE R8, R5, 0x4, R8 ;  /* 0x0000000405087825 */ /* 0x001fe200078e0208 */
[----:B------:R-:W-:Y:S02]  /*1bc0*/  SEL R12, R12, RZ, !P1 ;  /* 0x000000ff0c0c7207 */ /* 0x000fe40004800000 */
[----:B------:R-:W-:Y:S02]  /*1bd0*/  SEL R13, R13, RZ, !P1 ;  /* 0x000000ff0d0d7207 */ /* 0x000fe40004800000 */
[----:B------:R-:W-:Y:S02]  /*1be0*/  SEL R14, R14, RZ, !P1 ;  /* 0x000000ff0e0e7207 */ /* 0x000fe40004800000 */
[----:B------:R-:W-:Y:S01]  /*1bf0*/  SEL R15, R15, RZ, !P1 ;  /* 0x000000ff0f0f7207 */ /* 0x000fe20004800000 */
[----:B------:R-:W-:Y:S01]  /*1c00*/  FADD R29, -R12, R29 ;  /* 0x0000001d0c1d7221 */ /* 0x000fe20000000100 */
[----:B------:R-:W-:Y:S01]  /*1c10*/  FADD R28, -R13, R28 ;  /* 0x0000001c0d1c7221 */ /* 0x000fe20000000100 */
[----:B------:R-:W-:-:S02]  /*1c20*/  FADD R33, -R14, R33 ;  /* 0x000000210e217221 */ /* 0x000fc40000000100 */
[----:B------:R-:W-:Y:S01]  /*1c30*/  FADD R32, -R15, R32 ;  /* 0x000000200f207221 */ /* 0x000fe20000000100 */
[----:B------:R-:W-:Y:S01]  /*1c40*/  FFMA R4, R29, R36, R12 ;  /* 0x000000241d047223 */ /* 0x000fe2000000000c */
[----:B------:R-:W-:Y:S01]  /*1c50*/  FFMA R5, R28, R35, R13 ;  /* 0x000000231c057223 */ /* 0x000fe2000000000d */
[----:B------:R-:W-:Y:S01]  /*1c60*/  FFMA R6, R33, R34, R14 ;  /* 0x0000002221067223 */ /* 0x000fe2000000000e */
[----:B------:R-:W-:Y:S02]  /*1c70*/  SEL R21, R16, RZ, P2 ;  /* 0x000000ff10157207 */ /* 0x000fe40001000000 */
[----:B------:R-:W-:Y:S02]  /*1c80*/  SEL R16, R3, RZ, !P1 ;  /* 0x000000ff03107207 */ /* 0x000fe40004800000 */
[----:B------:R-:W-:Y:S02]  /*1c90*/  SEL R17, R17, RZ, P2 ;  /* 0x000000ff11117207 */ /* 0x000fe40001000000 */
[----:B------:R-:W-:-:S02]  /*1ca0*/  SEL R18, R18, RZ, P2 ;  /* 0x000000ff12127207 */ /* 0x000fc40001000000 */
[----:B------:R-:W-:Y:S01]  /*1cb0*/  SEL R19, R19, RZ, P2 ;  /* 0x000000ff13137207 */ /* 0x000fe20001000000 */
[----:B------:R-:W-:Y:S01]  /*1cc0*/  FFMA R7, R32, R16, R15 ;  /* 0x0000001020077223 */ /* 0x000fe2000000000f */
[----:B------:R-:W-:Y:S02]  /*1cd0*/  SEL R12, R0, R21, !P0 ;  /* 0x00000015000c7207 */ /* 0x000fe40004000000 */
[----:B------:R-:W-:Y:S02]  /*1ce0*/  SEL R13, R2, R17, !P0 ;  /* 0x00000011020d7207 */ /* 0x000fe40004000000 */
[----:B------:R-:W-:Y:S02]  /*1cf0*/  SEL R14, R11, R18, !P0 ;  /* 0x000000120b0e7207 */ /* 0x000fe40004000000 */
[----:B------:R-:W-:-:S05]  /*1d00*/  SEL R15, R10, R19, !P0 ;  /* 0x000000130a0f7207 */ /* 0x000fca0004000000 */
[----:B------:R-:W-:Y:S01]  /*1d10*/  STG.E.128 desc[UR4][R8.64], R12 ;  /* 0x0000000c08007986 */ /* 0x000fe2000c101d04 */
[----:B---3--:R-:W-:Y:S02]  /*1d20*/  @P1 SEL R4, R24, RZ, P3 ;  /* 0x000000ff18041207 */ /* 0x008fe40001800000 */
[----:B------:R-:W-:Y:S02]  /*1d30*/  @P1 SEL R5, R25, RZ, P3 ;  /* 0x000000ff19051207 */ /* 0x000fe40001800000 */
[----:B------:R-:W-:Y:S02]  /*1d40*/  @P1 SEL R6, R26, RZ, P3 ;  /* 0x000000ff1a061207 */ /* 0x000fe40001800000 */
[----:B------:R-:W-:-:S05]  /*1d50*/  @P1 SEL R7, R27, RZ, P3 ;  /* 0x000000ff1b071207 */ /* 0x000fca0001800000 */
[----:B------:R-:W-:Y:S01]  /*1d60*/  STG.E.128 desc[UR4][R8.64+0x800], R4 ;  /* 0x0008000408007986 */ /* 0x000fe2000c101d04 */
[----:B------:R-:W-:Y:S05]  /*1d70*/  EXIT ;  /* 0x000000000000794d */ /* 0x000fea0003800000 */
.L_x_0:
[----:B------:R-:W-:-:S00]  /*1d80*/  BRA `(.L_x_0) ;  /* 0xfffffffc00fc7947 */ /* 0x000fc0000383ffff */
[----:B------:R-:W-:-:S00]  /*1d90*/  NOP ;  /* 0x0000000000007918 */ /* 0x000fc00000000000 */
        /* <DEDUP_REMOVED lines=14> */
.L_x_1:


//--------------------- .nv.constant0.triton_poi_fused_cat_66 --------------------------
	.section	.nv.constant0.triton_poi_fused_cat_66,"a",@progbits
	.sectionflags	@""
	.align	4
.nv.constant0.triton_poi_fused_cat_66:
	.zero		604
